	.headerflags	@"EF_CUDA_TEXMODE_UNIFIED EF_CUDA_64BIT_ADDRESS EF_CUDA_SM89 EF_CUDA_VIRTUAL_SM(EF_CUDA_SM89)"
	.elftype	@"ET_EXEC"


//--------------------- .nv.info                  --------------------------
	.section	.nv.info,"",@"SHT_CUDA_INFO"
	.align	4


	//----- nvinfo : EIATTR_REGCOUNT
	.align		4
        /*0000*/ 	.byte	0x04, 0x2f
        /*0002*/ 	.short	(.L_2 - .L_1)
	.align		4
.L_1:
        /*0004*/ 	.word	index@(triton__0d1d2d3d4d5d6d7d8d910111213de)
        /*0008*/ 	.word	0x0000003e


	//----- nvinfo : EIATTR_MAX_STACK_SIZE
	.align		4
.L_2:
        /*000c*/ 	.byte	0x04, 0x23
        /*000e*/ 	.short	(.L_4 - .L_3)
	.align		4
.L_3:
        /*0010*/ 	.word	index@(triton__0d1d2d3d4d5d6d7d8d910111213de)
        /*0014*/ 	.word	0x00000000


	//----- nvinfo : EIATTR_MIN_STACK_SIZE
	.align		4
.L_4:
        /*0018*/ 	.byte	0x04, 0x12
        /*001a*/ 	.short	(.L_6 - .L_5)
	.align		4
.L_5:
        /*001c*/ 	.word	index@(triton__0d1d2d3d4d5d6d7d8d910111213de)
        /*0020*/ 	.word	0x00000000


	//----- nvinfo : EIATTR_FRAME_SIZE
	.align		4
.L_6:
        /*0024*/ 	.byte	0x04, 0x11
        /*0026*/ 	.short	(.L_8 - .L_7)
	.align		4
.L_7:
        /*0028*/ 	.word	index@(triton__0d1d2d3d4d5d6d7d8d910111213de)
        /*002c*/ 	.word	0x00000000
.L_8:


//--------------------- .nv.info.triton__0d1d2d3d4d5d6d7d8d910111213de --------------------------
	.section	.nv.info.triton__0d1d2d3d4d5d6d7d8d910111213de,"",@"SHT_CUDA_INFO"
	.align	4


	//----- nvinfo : EIATTR_CUDA_API_VERSION
	.align		4
        /*0000*/ 	.byte	0x04, 0x37
        /*0002*/ 	.short	(.L_10 - .L_9)
.L_9:
        /*0004*/ 	.word	0x0000007b


	//----- nvinfo : EIATTR_PARAM_CBANK
	.align		4
.L_10:
        /*0008*/ 	.byte	0x04, 0x0a
        /*000a*/ 	.short	(.L_12 - .L_11)
	.align		4
.L_11:
        /*000c*/ 	.word	index@(.nv.constant0.triton__0d1d2d3d4d5d6d7d8d910111213de)
        /*0010*/ 	.short	0x0160
        /*0012*/ 	.short	0x005c


	//----- nvinfo : EIATTR_CBANK_PARAM_SIZE
	.align		4
.L_12:
        /*0014*/ 	.byte	0x03, 0x19
        /*0016*/ 	.short	0x005c


	//----- nvinfo : EIATTR_KPARAM_INFO
	.align		4
        /*0018*/ 	.byte	0x04, 0x17
        /*001a*/ 	.short	(.L_14 - .L_13)
.L_13:
        /*001c*/ 	.word	0x00000000
        /*0020*/ 	.short	0x000d
        /*0022*/ 	.short	0x0058
        /*0024*/ 	.byte	0x00, 0xf0, 0x11, 0x00


	//----- nvinfo : EIATTR_KPARAM_INFO
	.align		4
.L_14:
        /*0028*/ 	.byte	0x04, 0x17
        /*002a*/ 	.short	(.L_16 - .L_15)
.L_15:
        /*002c*/ 	.word	0x00000000
        /*0030*/ 	.short	0x000c
        /*0032*/ 	.short	0x0054
        /*0034*/ 	.byte	0x00, 0xf0, 0x11, 0x00


	//----- nvinfo : EIATTR_KPARAM_INFO
	.align		4
.L_16:
        /*0038*/ 	.byte	0x04, 0x17
        /*003a*/ 	.short	(.L_18 - .L_17)
.L_17:
        /*003c*/ 	.word	0x00000000
        /*0040*/ 	.short	0x000b
        /*0042*/ 	.short	0x0050
        /*0044*/ 	.byte	0x00, 0xf0, 0x11, 0x00


	//----- nvinfo : EIATTR_KPARAM_INFO
	.align		4
.L_18:
        /*0048*/ 	.byte	0x04, 0x17
        /*004a*/ 	.short	(.L_20 - .L_19)
.L_19:
        /*004c*/ 	.word	0x00000000
        /*0050*/ 	.short	0x000a
        /*0052*/ 	.short	0x004c
        /*0054*/ 	.byte	0x00, 0xf0, 0x11, 0x00


	//----- nvinfo : EIATTR_KPARAM_INFO
	.align		4
.L_20:
        /*0058*/ 	.byte	0x04, 0x17
        /*005a*/ 	.short	(.L_22 - .L_21)
.L_21:
        /*005c*/ 	.word	0x00000000
        /*0060*/ 	.short	0x0009
        /*0062*/ 	.short	0x0048
        /*0064*/ 	.byte	0x00, 0xf0, 0x11, 0x00


	//----- nvinfo : EIATTR_KPARAM_INFO
	.align		4
.L_22:
        /*0068*/ 	.byte	0x04, 0x17
        /*006a*/ 	.short	(.L_24 - .L_23)
.L_23:
        /*006c*/ 	.word	0x00000000
        /*0070*/ 	.short	0x0008
        /*0072*/ 	.short	0x0040
        /*0074*/ 	.byte	0x00, 0xf0, 0x21, 0x00


	//----- nvinfo : EIATTR_KPARAM_INFO
	.align		4
.L_24:
        /*0078*/ 	.byte	0x04, 0x17
        /*007a*/ 	.short	(.L_26 - .L_25)
.L_25:
        /*007c*/ 	.word	0x00000000
        /*0080*/ 	.short	0x0007
        /*0082*/ 	.short	0x0038
        /*0084*/ 	.byte	0x00, 0xf0, 0x21, 0x00


	//----- nvinfo : EIATTR_KPARAM_INFO
	.align		4
.L_26:
        /*0088*/ 	.byte	0x04, 0x17
        /*008a*/ 	.short	(.L_28 - .L_27)
.L_27:
        /*008c*/ 	.word	0x00000000
        /*0090*/ 	.short	0x0006
        /*0092*/ 	.short	0x0030
        /*0094*/ 	.byte	0x00, 0xf0, 0x21, 0x00


	//----- nvinfo : EIATTR_KPARAM_INFO
	.align		4
.L_28:
        /*0098*/ 	.byte	0x04, 0x17
        /*009a*/ 	.short	(.L_30 - .L_29)
.L_29:
        /*009c*/ 	.word	0x00000000
        /*00a0*/ 	.short	0x0005
        /*00a2*/ 	.short	0x0028
        /*00a4*/ 	.byte	0x00, 0xf0, 0x21, 0x00


	//----- nvinfo : EIATTR_KPARAM_INFO
	.align		4
.L_30:
        /*00a8*/ 	.byte	0x04, 0x17
        /*00aa*/ 	.short	(.L_32 - .L_31)
.L_31:
        /*00ac*/ 	.word	0x00000000
        /*00b0*/ 	.short	0x0004
        /*00b2*/ 	.short	0x0020
        /*00b4*/ 	.byte	0x00, 0xf0, 0x21, 0x00


	//----- nvinfo : EIATTR_KPARAM_INFO
	.align		4
.L_32:
        /*00b8*/ 	.byte	0x04, 0x17
        /*00ba*/ 	.short	(.L_34 - .L_33)
.L_33:
        /*00bc*/ 	.word	0x00000000
        /*00c0*/ 	.short	0x0003
        /*00c2*/ 	.short	0x0018
        /*00c4*/ 	.byte	0x00, 0xf0, 0x21, 0x00


	//----- nvinfo : EIATTR_KPARAM_INFO
	.align		4
.L_34:
        /*00c8*/ 	.byte	0x04, 0x17
        /*00ca*/ 	.short	(.L_36 - .L_35)
.L_35:
        /*00cc*/ 	.word	0x00000000
        /*00d0*/ 	.short	0x0002
        /*00d2*/ 	.short	0x0010
        /*00d4*/ 	.byte	0x00, 0xf0, 0x21, 0x00


	//----- nvinfo : EIATTR_KPARAM_INFO
	.align		4
.L_36:
        /*00d8*/ 	.byte	0x04, 0x17
        /*00da*/ 	.short	(.L_38 - .L_37)
.L_37:
        /*00dc*/ 	.word	0x00000000
        /*00e0*/ 	.short	0x0001
        /*00e2*/ 	.short	0x0008
        /*00e4*/ 	.byte	0x00, 0xf0, 0x21, 0x00


	//----- nvinfo : EIATTR_KPARAM_INFO
	.align		4
.L_38:
        /*00e8*/ 	.byte	0x04, 0x17
        /*00ea*/ 	.short	(.L_40 - .L_39)
.L_39:
        /*00ec*/ 	.word	0x00000000
        /*00f0*/ 	.short	0x0000
        /*00f2*/ 	.short	0x0000
        /*00f4*/ 	.byte	0x00, 0xf0, 0x21, 0x00


	//----- nvinfo : EIATTR_MAXREG_COUNT
	.align		4
.L_40:
        /*00f8*/ 	.byte	0x03, 0x1b
        /*00fa*/ 	.short	0x00ff


	//----- nvinfo : EIATTR_COOP_GROUP_MASK_REGIDS
	.align		4
        /*00fc*/ 	.byte	0x04, 0x29
        /*00fe*/ 	.short	(.L_42 - .L_41)


	//   ....[0]....
.L_41:
        /*0100*/ 	.word	0xffffffff


	//   ....[1]....
        /*0104*/ 	.word	0xffffffff


	//   ....[2]....
        /*0108*/ 	.word	0xffffffff


	//   ....[3]....
        /*010c*/ 	.word	0xffffffff


	//   ....[4]....
        /*0110*/ 	.word	0xffffffff


	//   ....[5]....
        /*0114*/ 	.word	0xffffffff


	//   ....[6]....
        /*0118*/ 	.word	0xffffffff


	//   ....[7]....
        /*011c*/ 	.word	0xffffffff


	//   ....[8]....
        /*0120*/ 	.word	0xffffffff


	//   ....[9]....
        /*0124*/ 	.word	0xffffffff


	//   ....[10]....
        /*0128*/ 	.word	0xffffffff


	//   ....[11]....
        /*012c*/ 	.word	0xffffffff


	//   ....[12]....
        /*0130*/ 	.word	0xffffffff


	//   ....[13]....
        /*0134*/ 	.word	0xffffffff


	//   ....[14]....
        /*0138*/ 	.word	0xffffffff


	//   ....[15]....
        /*013c*/ 	.word	0xffffffff


	//   ....[16]....
        /*0140*/ 	.word	0xffffffff


	//   ....[17]....
        /*0144*/ 	.word	0xffffffff


	//   ....[18]....
        /*0148*/ 	.word	0xffffffff


	//----- nvinfo : EIATTR_COOP_GROUP_INSTR_OFFSETS
	.align		4
.L_42:
        /*014c*/ 	.byte	0x04, 0x28
        /*014e*/ 	.short	(.L_44 - .L_43)


	//   ....[0]....
.L_43:
        /*0150*/ 	.word	0x00001500


	//   ....[1]....
        /*0154*/ 	.word	0x00001570


	//   ....[2]....
        /*0158*/ 	.word	0x00001640


	//   ....[3]....
        /*015c*/ 	.word	0x000016a0


	//   ....[4]....
        /*0160*/ 	.word	0x000017e0


	//   ....[5]....
        /*0164*/ 	.word	0x00001860


	//   ....[6]....
        /*0168*/ 	.word	0x00001960


	//   ....[7]....
        /*016c*/ 	.word	0x00001a20


	//   ....[8]....
        /*0170*/ 	.word	0x00001ba0


	//   ....[9]....
        /*0174*/ 	.word	0x00001be0


	//   ....[10]....
        /*0178*/ 	.word	0x00001f50


	//   ....[11]....
        /*017c*/ 	.word	0x00001fa0


	//   ....[12]....
        /*0180*/ 	.word	0x00001fc0


	//   ....[13]....
        /*0184*/ 	.word	0x00001ff0


	//   ....[14]....
        /*0188*/ 	.word	0x000020d0


	//   ....[15]....
        /*018c*/ 	.word	0x00002110


	//   ....[16]....
        /*0190*/ 	.word	0x00002150


	//   ....[17]....
        /*0194*/ 	.word	0x00002230


	//   ....[18]....
        /*0198*/ 	.word	0x00002270


	//----- nvinfo : EIATTR_EXIT_INSTR_OFFSETS
	.align		4
.L_44:
        /*019c*/ 	.byte	0x04, 0x1c
        /*019e*/ 	.short	(.L_46 - .L_45)


	//   ....[0]....
.L_45:
        /*01a0*/ 	.word	0x00002930


	//   ....[1]....
        /*01a4*/ 	.word	0x00002950


	//----- nvinfo : EIATTR_MAX_THREADS
	.align		4
.L_46:
        /*01a8*/ 	.byte	0x04, 0x05
        /*01aa*/ 	.short	(.L_48 - .L_47)
.L_47:
        /*01ac*/ 	.word	0x00000100
        /*01b0*/ 	.word	0x00000001
        /*01b4*/ 	.word	0x00000001
.L_48:


//--------------------- .nv.rel.action            --------------------------
	.section	.nv.rel.action,"",@"SHT_CUDA_RELOCINFO"
	.align	8
	.sectionentsize	8
        /*0000*/ 	.byte	0x73, 0x00, 0x00, 0x00, 0x00, 0x00, 0x00, 0x00, 0x00, 0x00, 0x00, 0x11, 0x25, 0x00, 0x05, 0x36


//--------------------- .nv.constant0.triton__0d1d2d3d4d5d6d7d8d910111213de --------------------------
	.section	.nv.constant0.triton__0d1d2d3d4d5d6d7d8d910111213de,"a",@progbits
	.align	4
.nv.constant0.triton__0d1d2d3d4d5d6d7d8d910111213de:
	.zero		444


//--------------------- .text.triton__0d1d2d3d4d5d6d7d8d910111213de --------------------------
	.section	.text.triton__0d1d2d3d4d5d6d7d8d910111213de,"ax",@progbits
	.sectionflags	@"SHF_BARRIERS=1"
	.sectioninfo	@"SHI_REGISTERS=62"
	.align	128
        .global         triton__0d1d2d3d4d5d6d7d8d910111213de
        .type           triton__0d1d2d3d4d5d6d7d8d910111213de,@function
        .size           triton__0d1d2d3d4d5d6d7d8d910111213de,(.L_x_1 - triton__0d1d2d3d4d5d6d7d8d910111213de)
        .other          triton__0d1d2d3d4d5d6d7d8d910111213de,@"STO_CUDA_ENTRY STV_DEFAULT"
triton__0d1d2d3d4d5d6d7d8d910111213de:
.text.triton__0d1d2d3d4d5d6d7d8d910111213de:
[----:B------:R-:W-:-:S02]  /*0000*/  MOV R1, c[0x0][0x28] ;  /* 0x00000a0000017a02 */ /* 0x000fc40000000f00 */
[----:B------:R-:W-:Y:S01]  /*0010*/  IABS R5, c[0x0][0x1a8] ;  /* 0x00006a0000057a13 */ /* 0x000fe20000000000 */
[----:B------:R-:W0:Y:S01]  /*0020*/  S2R R49, SR_CTAID.X ;  /* 0x0000000000317919 */ /* 0x000e220000002500 */
[----:B------:R-:W-:Y:S01]  /*0030*/  MOV R26, 0x2 ;  /* 0x00000002001a7802 */ /* 0x000fe20000000f00 */
[----:B------:R-:W-:Y:S01]  /*0040*/  ULDC.64 UR4, c[0x0][0x118] ;  /* 0x0000460000047ab9 */ /* 0x000fe20000000a00 */
[----:B------:R-:W1:Y:S01]  /*0050*/  I2F.RP R0, R5 ;  /* 0x0000000500007306 */ /* 0x000e620000209400 */
[----:B------:R-:W2:Y:S01]  /*0060*/  S2R R31, SR_TID.X ;  /* 0x00000000001f7919 */ /* 0x000ea20000002100 */
[----:B------:R-:W-:Y:S02]  /*0070*/  PRMT R20, RZ, 0x7610, R20 ;  /* 0x00007610ff147816 */ /* 0x000fe40000000014 */
[----:B------:R-:W-:Y:S02]  /*0080*/  PRMT R22, RZ, 0x7610, R22 ;  /* 0x00007610ff167816 */ /* 0x000fe40000000016 */
[----:B------:R-:W-:-:S02]  /*0090*/  PRMT R24, RZ, 0x7610, R24 ;  /* 0x00007610ff187816 */ /* 0x000fc40000000018 */
[----:B------:R-:W-:Y:S01]  /*00a0*/  PRMT R40, RZ, 0x7610, R40 ;  /* 0x00007610ff287816 */ /* 0x000fe20000000028 */
[----:B-1----:R-:W1:Y:S01]  /*00b0*/  MUFU.RCP R0, R0 ;  /* 0x0000000000007308 */ /* 0x002e620000001000 */
[----:B--2---:R-:W-:Y:S02]  /*00c0*/  LOP3.LUT R42, R31, 0xff, RZ, 0xc0, !PT ;  /* 0x000000ff1f2a7812 */ /* 0x004fe400078ec0ff */
[----:B-1----:R-:W-:-:S05]  /*00d0*/  IADD3 R2, R0, 0xffffffe, RZ ;  /* 0x0ffffffe00027810 */ /* 0x002fca0007ffe0ff */
[----:B------:R1:W2:Y:S02]  /*00e0*/  F2I.FTZ.U32.TRUNC.NTZ R3, R2 ;  /* 0x0000000200037305 */ /* 0x0002a4000021f000 */
[----:B-1----:R-:W-:Y:S02]  /*00f0*/  MOV R2, RZ ;  /* 0x000000ff00027202 */ /* 0x002fe40000000f00 */
[----:B--2---:R-:W-:-:S05]  /*0100*/  IADD3 R4, RZ, -R3, RZ ;  /* 0x80000003ff047210 */ /* 0x004fca0007ffe0ff */
[----:B------:R-:W-:Y:S01]  /*0110*/  IMAD R7, R4, R5, RZ ;  /* 0x0000000504077224 */ /* 0x000fe200078e02ff */
[----:B0-----:R-:W-:-:S03]  /*0120*/  IABS R4, R49 ;  /* 0x0000003100047213 */ /* 0x001fc60000000000 */
[----:B------:R-:W-:-:S06]  /*0130*/  IMAD.HI.U32 R3, R3, R7, R2 ;  /* 0x0000000703037227 */ /* 0x000fcc00078e0002 */
[----:B------:R-:W-:-:S05]  /*0140*/  IMAD.HI.U32 R3, R3, R4, RZ ;  /* 0x0000000403037227 */ /* 0x000fca00078e00ff */
[----:B------:R-:W-:-:S05]  /*0150*/  IADD3 R0, -R3, RZ, RZ ;  /* 0x000000ff03007210 */ /* 0x000fca0007ffe1ff */
[----:B------:R-:W-:-:S05]  /*0160*/  IMAD R0, R5, R0, R4 ;  /* 0x0000000005007224 */ /* 0x000fca00078e0204 */
[----:B------:R-:W-:-:S13]  /*0170*/  ISETP.GT.U32.AND P1, PT, R5, R0, PT ;  /* 0x000000000500720c */ /* 0x000fda0003f24070 */
[-C--:B------:R-:W-:Y:S02]  /*0180*/  @!P1 IADD3 R0, R0, -R5.reuse, RZ ;  /* 0x8000000500009210 */ /* 0x080fe40007ffe0ff */
[----:B------:R-:W-:Y:S02]  /*0190*/  @!P1 IADD3 R3, R3, 0x1, RZ ;  /* 0x0000000103039810 */ /* 0x000fe40007ffe0ff */
[----:B------:R-:W-:Y:S02]  /*01a0*/  ISETP.GE.U32.AND P0, PT, R0, R5, PT ;  /* 0x000000050000720c */ /* 0x000fe40003f06070 */
[----:B------:R-:W-:Y:S02]  /*01b0*/  LOP3.LUT R0, R49, c[0x0][0x1a8], RZ, 0x3c, !PT ;  /* 0x00006a0031007a12 */ /* 0x000fe400078e3cff */
[----:B------:R-:W-:Y:S02]  /*01c0*/  ISETP.NE.AND P1, PT, RZ, c[0x0][0x1a8], PT ;  /* 0x00006a00ff007a0c */ /* 0x000fe40003f25270 */
[----:B------:R-:W-:-:S02]  /*01d0*/  ISETP.GE.AND P2, PT, R0, RZ, PT ;  /* 0x000000ff0000720c */ /* 0x000fc40003f46270 */
[----:B------:R-:W-:-:S05]  /*01e0*/  MOV R0, c[0x0][0x1b0] ;  /* 0x00006c0000007a02 */ /* 0x000fca0000000f00 */
[----:B------:R-:W-:Y:S01]  /*01f0*/  @P0 IADD3 R3, R3, 0x1, RZ ;  /* 0x0000000103030810 */ /* 0x000fe20007ffe0ff */
[----:B------:R-:W-:Y:S01]  /*0200*/  IMAD R0, R0, c[0x0][0x1ac], RZ ;  /* 0x00006b0000007a24 */ /* 0x000fe200078e02ff */
[----:B------:R-:W-:-:S03]  /*0210*/  ISETP.GE.AND P0, PT, R49, c[0x0][0x1b4], PT ;  /* 0x00006d0031007a0c */ /* 0x000fc60003f06270 */
[----:B------:R-:W-:Y:S01]  /*0220*/  IMAD R2, R0, 0x500, RZ ;  /* 0x0000050000027824 */ /* 0x000fe200078e02ff */
[----:B------:R-:W-:Y:S02]  /*0230*/  @!P2 IADD3 R3, -R3, RZ, RZ ;  /* 0x000000ff0303a210 */ /* 0x000fe40007ffe1ff */
[----:B------:R-:W-:-:S04]  /*0240*/  @!P1 LOP3.LUT R3, RZ, c[0x0][0x1a8], RZ, 0x33, !PT ;  /* 0x00006a00ff039a12 */ /* 0x000fc800078e33ff */
[----:B------:R-:W-:-:S05]  /*0250*/  IADD3 R4, -R3, RZ, RZ ;  /* 0x000000ff03047210 */ /* 0x000fca0007ffe1ff */
[----:B------:R-:W-:-:S04]  /*0260*/  IMAD R4, R4, c[0x0][0x1a8], R49 ;  /* 0x00006a0004047a24 */ /* 0x000fc800078e0231 */
[----:B------:R-:W-:Y:S01]  /*0270*/  IMAD R3, R3, R2, R4 ;  /* 0x0000000203037224 */ /* 0x000fe200078e0204 */
[----:B------:R-:W-:-:S03]  /*0280*/  PRMT R2, RZ, 0x7610, R2 ;  /* 0x00007610ff027816 */ /* 0x000fc60000000002 */
[----:B------:R-:W-:-:S04]  /*0290*/  IMAD R3, R42, R0, R3 ;  /* 0x000000002a037224 */ /* 0x000fc800078e0203 */
[----:B------:R-:W-:Y:S01]  /*02a0*/  IMAD.WIDE R4, R3, R26, c[0x0][0x178] ;  /* 0x00005e0003047625 */ /* 0x000fe200078e021a */
[----:B------:R-:W-:-:S04]  /*02b0*/  LEA R21, R0, R3, 0x8 ;  /* 0x0000000300157211 */ /* 0x000fc800078e40ff */
[C---:B------:R-:W-:Y:S01]  /*02c0*/  LEA R23, R0.reuse, R21, 0x8 ;  /* 0x0000001500177211 */ /* 0x040fe200078e40ff */
[-C--:B------:R-:W-:Y:S01]  /*02d0*/  IMAD.WIDE R6, R21, R26.reuse, c[0x0][0x178] ;  /* 0x00005e0015067625 */ /* 0x080fe200078e021a */
[----:B------:R0:W2:Y:S02]  /*02e0*/  @!P0 LDG.E.EL.U16 R2, [R4.64] ;  /* 0x0000000404028981 */ /* 0x0000a4000c2e1500 */
[C---:B------:R-:W-:Y:S01]  /*02f0*/  LEA R25, R0.reuse, R23, 0x8 ;  /* 0x0000001700197211 */ /* 0x040fe200078e40ff */
[-C--:B------:R-:W-:Y:S01]  /*0300*/  IMAD.WIDE R16, R23, R26.reuse, c[0x0][0x178] ;  /* 0x00005e0017107625 */ /* 0x080fe200078e021a */
[----:B------:R1:W3:Y:S02]  /*0310*/  @!P0 LDG.E.EL.U16 R20, [R6.64] ;  /* 0x0000000406148981 */ /* 0x0002e4000c2e1500 */
[----:B------:R-:W-:Y:S01]  /*0320*/  LEA R27, R0, R25, 0x8 ;  /* 0x00000019001b7211 */ /* 0x000fe200078e40ff */
[-C--:B------:R-:W-:Y:S01]  /*0330*/  IMAD.WIDE R18, R25, R26.reuse, c[0x0][0x178] ;  /* 0x00005e0019127625 */ /* 0x080fe200078e021a */
[----:B------:R4:W5:Y:S03]  /*0340*/  @!P0 LDG.E.EL.U16 R22, [R16.64] ;  /* 0x0000000410168981 */ /* 0x000966000c2e1500 */
[----:B------:R-:W-:Y:S01]  /*0350*/  IMAD.WIDE R34, R27, R26, c[0x0][0x178] ;  /* 0x00005e001b227625 */ /* 0x000fe200078e021a */
[----:B------:R0:W5:Y:S04]  /*0360*/  @!P0 LDG.E.EL.U16 R24, [R18.64] ;  /* 0x0000000412188981 */ /* 0x000168000c2e1500 */
[----:B------:R0:W5:Y:S01]  /*0370*/  @!P0 LDG.E.EL.U16 R40, [R34.64] ;  /* 0x0000000422288981 */ /* 0x000162000c2e1500 */
[----:B------:R-:W-:-:S02]  /*0380*/  SHF.L.U32 R28, R42, 0x3, RZ ;  /* 0x000000032a1c7819 */ /* 0x000fc400000006ff */
[C---:B------:R-:W-:Y:S02]  /*0390*/  ISETP.GE.U32.AND P1, PT, R42.reuse, 0xa0, PT ;  /* 0x000000a02a00780c */ /* 0x040fe40003f26070 */
[----:B------:R-:W-:Y:S01]  /*03a0*/  ISETP.LT.U32.AND P2, PT, R42, 0xa0, !P0 ;  /* 0x000000a02a00780c */ /* 0x000fe20004741070 */
[----:B------:R-:W-:Y:S01]  /*03b0*/  IMAD R29, R49, 0x500, R28 ;  /* 0x00000500311d7824 */ /* 0x000fe200078e021c */
[----:B------:R-:W-:Y:S01]  /*03c0*/  CS2R R8, SRZ ;  /* 0x0000000000087805 */ /* 0x000fe2000001ff00 */
[----:B------:R-:W-:Y:S01]  /*03d0*/  CS2R R10, SRZ ;  /* 0x00000000000a7805 */ /* 0x000fe2000001ff00 */
[----:B------:R-:W-:Y:S01]  /*03e0*/  CS2R R12, SRZ ;  /* 0x00000000000c7805 */ /* 0x000fe2000001ff00 */
[----:B------:R-:W-:Y:S01]  /*03f0*/  CS2R R14, SRZ ;  /* 0x00000000000e7805 */ /* 0x000fe2000001ff00 */
[----:B----4-:R-:W-:Y:S01]  /*0400*/  CS2R R16, SRZ ;  /* 0x0000000000107805 */ /* 0x010fe2000001ff00 */
[----:B0-----:R-:W-:Y:S01]  /*0410*/  CS2R R18, SRZ ;  /* 0x0000000000127805 */ /* 0x001fe2000001ff00 */
[----:B------:R-:W-:-:S04]  /*0420*/  IMAD.WIDE.U32 R36, R28, R26, c[0x0][0x168] ;  /* 0x00005a001c247625 */ /* 0x000fc800078e001a */
[CC--:B------:R-:W-:Y:S01]  /*0430*/  IMAD.WIDE R34, R29.reuse, R26.reuse, c[0x0][0x160] ;  /* 0x000058001d227625 */ /* 0x0c0fe200078e021a */
[----:B------:R3:W4:Y:S03]  /*0440*/  @!P1 LDG.E.EL.128 R12, [R36.64] ;  /* 0x00000004240c9981 */ /* 0x000726000c2e1d00 */
[-C--:B------:R-:W-:Y:S01]  /*0450*/  IMAD.WIDE R38, R29, R26.reuse, c[0x0][0x170] ;  /* 0x00005c001d267625 */ /* 0x080fe200078e021a */
[----:B------:R5:W4:Y:S01]  /*0460*/  @P2 LDG.E.EF.128 R8, [R34.64] ;  /* 0x0000000422082981 */ /* 0x000b22000c0e1d00 */
[----:B------:R-:W-:Y:S01]  /*0470*/  SHF.L.U32 R43, R42, 0x1, RZ ;  /* 0x000000012a2b7819 */ /* 0x000fe200000006ff */
[----:B------:R-:W-:Y:S02]  /*0480*/  CS2R R4, SRZ ;  /* 0x0000000000047805 */ /* 0x000fe4000001ff00 */
[----:B------:R0:W4:Y:S01]  /*0490*/  @P2 LDG.E.EF.128 R16, [R38.64] ;  /* 0x0000000426102981 */ /* 0x000122000c0e1d00 */
[----:B-1----:R-:W-:Y:S01]  /*04a0*/  CS2R R6, SRZ ;  /* 0x0000000000067805 */ /* 0x002fe2000001ff00 */
[----:B------:R-:W-:-:S02]  /*04b0*/  IMAD.WIDE.U32 R44, R28, R26, c[0x0][0x180] ;  /* 0x000060001c2c7625 */ /* 0x000fc400078e001a */
[----:B------:R-:W-:Y:S04]  /*04c0*/  STS.U16 [R43+0xa00], RZ ;  /* 0x000a00ff2b007388 */ /* 0x000fe80000000400 */
[----:B------:R-:W-:Y:S04]  /*04d0*/  STS.U16 [R43+0xc00], RZ ;  /* 0x000c00ff2b007388 */ /* 0x000fe80000000400 */
[----:B------:R-:W-:Y:S01]  /*04e0*/  STS.U16 [R43+0xe00], RZ ;  /* 0x000e00ff2b007388 */ /* 0x000fe20000000400 */
[----:B--2---:R-:W-:Y:S02]  /*04f0*/  SEL R0, R2, RZ, !P0 ;  /* 0x000000ff02007207 */ /* 0x004fe40004000000 */
[----:B---3--:R-:W-:-:S02]  /*0500*/  SEL R36, R20, RZ, !P0 ;  /* 0x000000ff14247207 */ /* 0x008fc40004000000 */
[----:B-----5:R-:W-:Y:S02]  /*0510*/  SEL R35, R22, RZ, !P0 ;  /* 0x000000ff16237207 */ /* 0x020fe40004000000 */
[----:B------:R-:W-:Y:S02]  /*0520*/  SEL R37, R24, RZ, !P0 ;  /* 0x000000ff18257207 */ /* 0x000fe40004000000 */
[----:B0-----:R-:W-:Y:S01]  /*0530*/  SEL R38, R40, RZ, !P0 ;  /* 0x000000ff28267207 */ /* 0x001fe20004000000 */
[----:B------:R-:W-:Y:S04]  /*0540*/  STS.U16 [R43], R0 ;  /* 0x000000002b007388 */ /* 0x000fe80000000400 */
[----:B------:R-:W-:Y:S04]  /*0550*/  STS.U16 [R43+0x200], R36 ;  /* 0x000200242b007388 */ /* 0x000fe80000000400 */
[----:B------:R-:W-:Y:S04]  /*0560*/  STS.U16 [R43+0x400], R35 ;  /* 0x000400232b007388 */ /* 0x000fe80000000400 */
[----:B------:R-:W-:Y:S04]  /*0570*/  STS.U16 [R43+0x600], R37 ;  /* 0x000600252b007388 */ /* 0x000fe80000000400 */
[----:B------:R-:W-:Y:S04]  /*0580*/  STS.U16 [R43+0x800], R38 ;  /* 0x000800262b007388 */ /* 0x000fe80000000400 */
[----:B------:R-:W-:Y:S06]  /*0590*/  BAR.SYNC 0x0 ;  /* 0x0000000000007b1d */ /* 0x000fec0000000000 */
[----:B------:R0:W2:Y:S01]  /*05a0*/  @!P1 LDG.E.EL.128 R4, [R44.64] ;  /* 0x000000042c049981 */ /* 0x0000a2000c2e1d00 */
[----:B------:R-:W-:Y:S01]  /*05b0*/  SHF.L.U32 R50, R42, 0x5, RZ ;  /* 0x000000052a327819 */ /* 0x000fe200000006ff */
[----:B------:R-:W-:Y:S01]  /*05c0*/  IMAD.WIDE R24, R25, R26, c[0x0][0x188] ;  /* 0x0000620019187625 */ /* 0x000fe200078e021a */
[----:B------:R-:W-:-:S02]  /*05d0*/  PRMT R48, RZ, 0x7610, R48 ;  /* 0x00007610ff307816 */ /* 0x000fc40000000030 */
[----:B------:R-:W-:Y:S02]  /*05e0*/  PRMT R47, RZ, 0x7610, R47 ;  /* 0x00007610ff2f7816 */ /* 0x000fe4000000002f */
[----:B------:R-:W-:Y:S02]  /*05f0*/  PRMT R46, RZ, 0x7610, R46 ;  /* 0x00007610ff2e7816 */ /* 0x000fe4000000002e */
[----:B0-----:R-:W-:Y:S02]  /*0600*/  PRMT R44, RZ, 0x7610, R44 ;  /* 0x00007610ff2c7816 */ /* 0x001fe4000000002c */
[----:B------:R-:W-:Y:S02]  /*0610*/  PRMT R45, RZ, 0x7610, R45 ;  /* 0x00007610ff2d7816 */ /* 0x000fe4000000002d */
[----:B----4-:R-:W-:Y:S02]  /*0620*/  SEL R9, R9, RZ, P2 ;  /* 0x000000ff09097207 */ /* 0x010fe40001000000 */
[----:B------:R-:W-:-:S02]  /*0630*/  SEL R13, R13, RZ, !P1 ;  /* 0x000000ff0d0d7207 */ /* 0x000fc40004800000 */
[----:B--2---:R-:W-:Y:S02]  /*0640*/  SEL R34, R4, RZ, !P1 ;  /* 0x000000ff04227207 */ /* 0x004fe40004800000 */
[----:B------:R-:W-:Y:S02]  /*0650*/  SEL R39, R5, RZ, !P1 ;  /* 0x000000ff05277207 */ /* 0x000fe40004800000 */
[----:B------:R-:W-:Y:S02]  /*0660*/  SEL R40, R6, RZ, !P1 ;  /* 0x000000ff06287207 */ /* 0x000fe40004800000 */
[----:B------:R-:W-:Y:S02]  /*0670*/  PRMT R2, R34, 0x7632, R2 ;  /* 0x0000763222027816 */ /* 0x000fe40000000002 */
[----:B------:R-:W-:Y:S02]  /*0680*/  PRMT R20, R39, 0x7632, R20 ;  /* 0x0000763227147816 */ /* 0x000fe40000000014 */
[----:B------:R-:W-:-:S02]  /*0690*/  PRMT R22, R40, 0x7632, R22 ;  /* 0x0000763228167816 */ /* 0x000fc40000000016 */
[----:B------:R-:W-:Y:S02]  /*06a0*/  SEL R41, R7, RZ, !P1 ;  /* 0x000000ff07297207 */ /* 0x000fe40004800000 */
[----:B------:R-:W-:Y:S02]  /*06b0*/  LDS.128 R4, [R42.X16] ;  /* 0x000000002a047984 */ /* 0x000fe4000000cc00 */
[----:B------:R-:W-:Y:S02]  /*06c0*/  PRMT R51, R41, 0x7632, R51 ;  /* 0x0000763229337816 */ /* 0x000fe40000000033 */
[----:B------:R-:W-:Y:S06]  /*06d0*/  BAR.SYNC 0x0 ;  /* 0x0000000000007b1d */ /* 0x000fec0000000000 */
[----:B------:R0:W-:Y:S04]  /*06e0*/  STS.U16 [R50+0x4], R2 ;  /* 0x0000040232007388 */ /* 0x0001e80000000400 */
[----:B------:R1:W-:Y:S04]  /*06f0*/  STS.U16 [R50+0xc], R20 ;  /* 0x00000c1432007388 */ /* 0x0003e80000000400 */
[----:B------:R2:W-:Y:S01]  /*0700*/  STS.U16 [R50+0x14], R22 ;  /* 0x0000141632007388 */ /* 0x0005e20000000400 */
[----:B0-----:R-:W-:-:S04]  /*0710*/  IMAD.WIDE R2, R3, R26, c[0x0][0x188] ;  /* 0x0000620003027625 */ /* 0x001fc800078e021a */
[----:B-1----:R-:W-:-:S04]  /*0720*/  IMAD.WIDE R20, R21, R26, c[0x0][0x188] ;  /* 0x0000620015147625 */ /* 0x002fc800078e021a */
[-C--:B--2---:R-:W-:Y:S01]  /*0730*/  IMAD.WIDE R22, R23, R26.reuse, c[0x0][0x188] ;  /* 0x0000620017167625 */ /* 0x084fe200078e021a */
[----:B------:R-:W-:Y:S03]  /*0740*/  STS.U16 [R50], R34 ;  /* 0x0000002232007388 */ /* 0x000fe60000000400 */
[----:B------:R-:W-:Y:S01]  /*0750*/  IMAD.WIDE R26, R27, R26, c[0x0][0x188] ;  /* 0x000062001b1a7625 */ /* 0x000fe200078e021a */
[----:B------:R-:W-:Y:S04]  /*0760*/  STS.U16 [R50+0x8], R39 ;  /* 0x0000082732007388 */ /* 0x000fe80000000400 */
[----:B------:R-:W-:Y:S04]  /*0770*/  STS.U16 [R50+0x10], R40 ;  /* 0x0000102832007388 */ /* 0x000fe80000000400 */
[----:B------:R-:W-:Y:S04]  /*0780*/  STS.U16 [R50+0x18], R41 ;  /* 0x0000182932007388 */ /* 0x000fe80000000400 */
[----:B------:R-:W-:Y:S04]  /*0790*/  STS.U16 [R50+0x1c], R51 ;  /* 0x00001c3332007388 */ /* 0x000fe80000000400 */
[----:B------:R-:W-:Y:S06]  /*07a0*/  BAR.SYNC 0x0 ;  /* 0x0000000000007b1d */ /* 0x000fec0000000000 */
[----:B------:R0:W2:Y:S04]  /*07b0*/  @!P0 LDG.E.EL.U16 R48, [R2.64] ;  /* 0x0000000402308981 */ /* 0x0000a8000c2e1500 */
[----:B------:R1:W3:Y:S04]  /*07c0*/  @!P0 LDG.E.EL.U16 R47, [R20.64] ;  /* 0x00000004142f8981 */ /* 0x0002e8000c2e1500 */
[----:B------:R4:W5:Y:S04]  /*07d0*/  @!P0 LDG.E.EL.U16 R44, [R22.64] ;  /* 0x00000004162c8981 */ /* 0x000968000c2e1500 */
[----:B------:R1:W5:Y:S04]  /*07e0*/  @!P0 LDG.E.EL.U16 R46, [R24.64] ;  /* 0x00000004182e8981 */ /* 0x000368000c2e1500 */
[----:B------:R4:W5:Y:S01]  /*07f0*/  @!P0 LDG.E.EL.U16 R45, [R26.64] ;  /* 0x000000041a2d8981 */ /* 0x000962000c2e1500 */
[----:B------:R-:W-:-:S02]  /*0800*/  ISETP.LT.AND P4, PT, R49, c[0x0][0x1b4], PT ;  /* 0x00006d0031007a0c */ /* 0x000fc40003f81270 */
[----:B0-----:R-:W-:Y:S02]  /*0810*/  SEL R3, R14, RZ, !P1 ;  /* 0x000000ff0e037207 */ /* 0x001fe40004800000 */
[----:B------:R-:W-:Y:S01]  /*0820*/  SEL R49, R10, RZ, P2 ;  /* 0x000000ff0a317207 */ /* 0x000fe20001000000 */
[--C-:B-1----:R-:W-:Y:S01]  /*0830*/  HADD2.F32 R25, -RZ, R13.reuse.H0_H0 ;  /* 0x2000000dff197230 */ /* 0x102fe20000004100 */
[----:B------:R-:W-:Y:S01]  /*0840*/  SEL R12, R12, RZ, !P1 ;  /* 0x000000ff0c0c7207 */ /* 0x000fe20004800000 */
[----:B------:R-:W-:Y:S01]  /*0850*/  HADD2.F32 R20, -RZ, R13.H1_H1 ;  /* 0x3000000dff147230 */ /* 0x000fe20000004100 */
[----:B------:R-:W-:Y:S01]  /*0860*/  SEL R8, R8, RZ, P2 ;  /* 0x000000ff08087207 */ /* 0x000fe20001000000 */
[----:B------:R-:W-:Y:S01]  /*0870*/  HADD2.F32 R14, -RZ, R9.H0_H0 ;  /* 0x20000009ff0e7230 */ /* 0x000fe20000004100 */
[----:B------:R-:W-:Y:S01]  /*0880*/  SEL R11, R11, RZ, P2 ;  /* 0x000000ff0b0b7207 */ /* 0x000fe20001000000 */
[----:B------:R-:W-:Y:S01]  /*0890*/  HADD2.F32 R13, -RZ, R3.H0_H0 ;  /* 0x20000003ff0d7230 */ /* 0x000fe20000004100 */
[----:B------:R-:W-:Y:S01]  /*08a0*/  SEL R15, R15, RZ, !P1 ;  /* 0x000000ff0f0f7207 */ /* 0x000fe20004800000 */
[----:B------:R-:W-:-:S02]  /*08b0*/  HADD2.F32 R9, -RZ, R9.H1_H1 ;  /* 0x30000009ff097230 */ /* 0x000fc40000004100 */
[----:B----4-:R-:W-:Y:S02]  /*08c0*/  HADD2.F32 R22, -RZ, R3.H1_H1 ;  /* 0x30000003ff167230 */ /* 0x010fe40000004100 */
[----:B------:R-:W-:Y:S01]  /*08d0*/  HADD2.F32 R3, -RZ, R49.H1_H1 ;  /* 0x30000031ff037230 */ /* 0x000fe20000004100 */
[----:B------:R-:W-:Y:S01]  /*08e0*/  FADD R20, R20, R9 ;  /* 0x0000000914147221 */ /* 0x000fe20000000000 */
[--C-:B------:R-:W-:Y:S02]  /*08f0*/  HADD2.F32 R21, -RZ, R12.reuse.H0_H0 ;  /* 0x2000000cff157230 */ /* 0x100fe40000004100 */
[----:B------:R-:W-:Y:S02]  /*0900*/  HADD2.F32 R23, -RZ, R12.H1_H1 ;  /* 0x3000000cff177230 */ /* 0x000fe40000004100 */
[--C-:B------:R-:W-:Y:S01]  /*0910*/  HADD2.F32 R2, -RZ, R8.reuse.H0_H0 ;  /* 0x20000008ff027230 */ /* 0x100fe20000004100 */
[----:B------:R-:W-:Y:S01]  /*0920*/  FADD R22, R22, R3 ;  /* 0x0000000316167221 */ /* 0x000fe20000000000 */
[----:B------:R-:W-:-:S02]  /*0930*/  HADD2.F32 R8, -RZ, R8.H1_H1 ;  /* 0x30000008ff087230 */ /* 0x000fc40000004100 */
[----:B------:R-:W-:Y:S01]  /*0940*/  HADD2.F32 R12, -RZ, R49.H0_H0 ;  /* 0x20000031ff0c7230 */ /* 0x000fe20000004100 */
[----:B------:R-:W-:Y:S01]  /*0950*/  SEL R16, R16, RZ, P2 ;  /* 0x000000ff10107207 */ /* 0x000fe20001000000 */
[----:B------:R-:W-:Y:S01]  /*0960*/  HADD2.F32 R24, -RZ, R15.H1_H1 ;  /* 0x3000000fff187230 */ /* 0x000fe20000004100 */
[----:B------:R-:W-:Y:S01]  /*0970*/  SEL R3, R17, RZ, P2 ;  /* 0x000000ff11037207 */ /* 0x000fe20001000000 */
[----:B------:R-:W-:Y:S01]  /*0980*/  HADD2.F32 R9, -RZ, R11.H1_H1 ;  /* 0x3000000bff097230 */ /* 0x000fe20000004100 */
[----:B------:R-:W-:Y:S01]  /*0990*/  FADD R10, R23, R8 ;  /* 0x00000008170a7221 */ /* 0x000fe20000000000 */
[----:B------:R-:W-:Y:S01]  /*09a0*/  FADD R12, R12, R13 ;  /* 0x0000000d0c0c7221 */ /* 0x000fe20000000000 */
[----:B------:R-:W-:Y:S01]  /*09b0*/  HADD2.F32 R13, -RZ, R15.H0_H0 ;  /* 0x2000000fff0d7230 */ /* 0x000fe20000004100 */
[----:B------:R-:W-:Y:S01]  /*09c0*/  SEL R18, R18, RZ, P2 ;  /* 0x000000ff12127207 */ /* 0x000fe20001000000 */
[----:B------:R-:W-:Y:S01]  /*09d0*/  HADD2.F32 R8, -RZ, R11.H0_H0 ;  /* 0x2000000bff087230 */ /* 0x000fe20000004100 */
[----:B------:R-:W-:Y:S01]  /*09e0*/  FADD R24, R24, R9 ;  /* 0x0000000918187221 */ /* 0x000fe20000000000 */
[--C-:B------:R-:W-:Y:S01]  /*09f0*/  HADD2.F32 R9, -RZ, R16.reuse.H0_H0 ;  /* 0x20000010ff097230 */ /* 0x100fe20000004100 */
[----:B------:R-:W-:Y:S01]  /*0a00*/  FADD R2, R2, R21 ;  /* 0x0000001502027221 */ /* 0x000fe20000000000 */
[--C-:B------:R-:W-:Y:S01]  /*0a10*/  HADD2.F32 R15, -RZ, R3.reuse.H1_H1 ;  /* 0x30000003ff0f7230 */ /* 0x100fe20000004100 */
[----:B------:R-:W-:Y:S01]  /*0a20*/  SEL R19, R19, RZ, P2 ;  /* 0x000000ff13137207 */ /* 0x000fe20001000000 */
[----:B------:R-:W-:Y:S01]  /*0a30*/  FADD R8, R8, R13 ;  /* 0x0000000d08087221 */ /* 0x000fe20000000000 */
[----:B------:R-:W-:Y:S01]  /*0a40*/  HADD2.F32 R17, -RZ, R16.H1_H1 ;  /* 0x30000010ff117230 */ /* 0x000fe20000004100 */
[----:B------:R-:W-:Y:S01]  /*0a50*/  FFMA R16, R9, 0.125, R2 ;  /* 0x3e00000009107823 */ /* 0x000fe20000000002 */
[----:B------:R-:W-:Y:S01]  /*0a60*/  FFMA R15, R15, 0.125, R20 ;  /* 0x3e0000000f0f7823 */ /* 0x000fe20000000014 */
[--C-:B------:R-:W-:Y:S01]  /*0a70*/  HADD2.F32 R13, -RZ, R18.reuse.H1_H1 ;  /* 0x30000012ff0d7230 */ /* 0x100fe20000004100 */
[----:B------:R-:W-:Y:S01]  /*0a80*/  LOP3.LUT R20, R42, 0x100, RZ, 0xfc, !PT ;  /* 0x000001002a147812 */ /* 0x000fe200078efcff */
[----:B------:R-:W-:Y:S01]  /*0a90*/  HADD2.F32 R9, -RZ, R3.H0_H0 ;  /* 0x20000003ff097230 */ /* 0x000fe20000004100 */
[----:B------:R-:W-:Y:S01]  /*0aa0*/  FADD R14, R14, R25 ;  /* 0x000000190e0e7221 */ /* 0x000fe20000000000 */
[--C-:B------:R-:W-:Y:S01]  /*0ab0*/  HADD2.F32 R3, -RZ, R19.reuse.H1_H1 ;  /* 0x30000013ff037230 */ /* 0x100fe20000004100 */
[C---:B------:R-:W-:Y:S01]  /*0ac0*/  LOP3.LUT R25, R42.reuse, 0x300, RZ, 0xfc, !PT ;  /* 0x000003002a197812 */ /* 0x040fe200078efcff */
[----:B------:R-:W-:Y:S01]  /*0ad0*/  HADD2.F32 R19, -RZ, R19.H0_H0 ;  /* 0x20000013ff137230 */ /* 0x000fe20000004100 */
[----:B------:R-:W-:Y:S01]  /*0ae0*/  FFMA R13, R13, 0.125, R22 ;  /* 0x3e0000000d0d7823 */ /* 0x000fe20000000016 */
[----:B------:R-:W-:Y:S01]  /*0af0*/  HADD2.F32 R11, -RZ, R18.H0_H0 ;  /* 0x20000012ff0b7230 */ /* 0x000fe20000004100 */
[----:B------:R-:W-:Y:S01]  /*0b00*/  FSEL R18, RZ, 2, P0 ;  /* 0x40000000ff127808 */ /* 0x000fe20000000000 */
[----:B------:R-:W-:Y:S01]  /*0b10*/  LDS.U16 R22, [R42.X4] ;  /* 0x000000002a167984 */ /* 0x000fe20000004400 */
[C---:B------:R-:W-:Y:S01]  /*0b20*/  LOP3.LUT R21, R42.reuse, 0x200, RZ, 0xfc, !PT ;  /* 0x000002002a157812 */ /* 0x040fe200078efcff */
[----:B------:R-:W-:Y:S01]  /*0b30*/  FFMA R2, R19, 0.125, R8 ;  /* 0x3e00000013027823 */ /* 0x000fe20000000008 */
[----:B------:R-:W-:Y:S01]  /*0b40*/  LOP3.LUT R23, R42, 0x400, RZ, 0xfc, !PT ;  /* 0x000004002a177812 */ /* 0x000fe200078efcff */
[----:B------:R-:W-:Y:S01]  /*0b50*/  LDS.U16 R20, [R20.X4] ;  /* 0x0000000014147984 */ /* 0x000fe20000004400 */
[----:B------:R-:W-:Y:S01]  /*0b60*/  FFMA R14, R9, 0.125, R14 ;  /* 0x3e000000090e7823 */ /* 0x000fe2000000000e */
[----:B------:R-:W-:Y:S01]  /*0b70*/  LOP3.LUT R55, R31, 0xff, RZ, 0xc0, !PT ;  /* 0x000000ff1f377812 */ /* 0x000fe200078ec0ff */
[C---:B------:R-:W-:Y:S01]  /*0b80*/  FMUL R9, R18.reuse, 16777216 ;  /* 0x4b80000012097820 */ /* 0x040fe20000400000 */
[----:B------:R-:W-:Y:S01]  /*0b90*/  LDS.U16 R19, [R25.X4] ;  /* 0x0000000019137984 */ /* 0x000fe20000004400 */
[----:B------:R-:W-:Y:S01]  /*0ba0*/  FFMA R3, R3, 0.125, R24 ;  /* 0x3e00000003037823 */ /* 0x000fe20000000018 */
[----:B------:R-:W-:Y:S01]  /*0bb0*/  FSETP.GEU.AND P3, PT, R18, 1.175494350822287508e-38, PT ;  /* 0x008000001200780b */ /* 0x000fe20003f6e000 */
[----:B------:R-:W-:Y:S01]  /*0bc0*/  FFMA R17, R17, 0.125, R10 ;  /* 0x3e00000011117823 */ /* 0x000fe2000000000a */
[----:B------:R-:W-:Y:S01]  /*0bd0*/  LDS.U16 R21, [R21.X4] ;  /* 0x0000000015157984 */ /* 0x000fe20000004400 */
[----:B------:R-:W-:Y:S01]  /*0be0*/  FFMA R12, R11, 0.125, R12 ;  /* 0x3e0000000b0c7823 */ /* 0x000fe2000000000c */
[----:B------:R-:W-:-:S02]  /*0bf0*/  SHF.L.U32 R51, R42, 0x6, RZ ;  /* 0x000000062a337819 */ /* 0x000fc400000006ff */
[----:B------:R-:W0:Y:S01]  /*0c00*/  LDS.U16 R24, [R23.X4] ;  /* 0x0000000017187984 */ /* 0x000e220000004400 */
[----:B------:R-:W-:-:S03]  /*0c10*/  LOP3.LUT R53, R55, 0x100, RZ, 0xfc, !PT ;  /* 0x0000010037357812 */ /* 0x000fc600078efcff */
[----:B------:R-:W-:Y:S06]  /*0c20*/  BAR.SYNC 0x0 ;  /* 0x0000000000007b1d */ /* 0x000fec0000000000 */
[----:B------:R-:W-:Y:S01]  /*0c30*/  STS.U16 [R43+0xa00], RZ ;  /* 0x000a00ff2b007388 */ /* 0x000fe20000000400 */
[----:B------:R-:W-:-:S03]  /*0c40*/  FSEL R27, R9, R18, !P3 ;  /* 0x00000012091b7208 */ /* 0x000fc60005800000 */
[----:B------:R-:W-:Y:S04]  /*0c50*/  STS.U16 [R43+0xc00], RZ ;  /* 0x000c00ff2b007388 */ /* 0x000fe80000000400 */
[----:B------:R-:W-:Y:S01]  /*0c60*/  STS.U16 [R43+0xe00], RZ ;  /* 0x000e00ff2b007388 */ /* 0x000fe20000000400 */
[----:B------:R-:W-:Y:S01]  /*0c70*/  SEL R49, RZ, 0x3f800000, !P4 ;  /* 0x3f800000ff317807 */ /* 0x000fe20006000000 */
[----:B------:R-:W-:Y:S02]  /*0c80*/  HADD2.F32 R0, -RZ, R0.H0_H0 ;  /* 0x20000000ff007230 */ /* 0x000fe40000004100 */
[----:B------:R-:W-:Y:S02]  /*0c90*/  HADD2.F32 R36, -RZ, R36.H0_H0 ;  /* 0x20000024ff247230 */ /* 0x000fe40000004100 */
[----:B------:R-:W-:-:S02]  /*0ca0*/  HADD2.F32 R35, -RZ, R35.H0_H0 ;  /* 0x20000023ff237230 */ /* 0x000fc40000004100 */
[----:B------:R-:W-:Y:S02]  /*0cb0*/  HADD2.F32 R37, -RZ, R37.H0_H0 ;  /* 0x20000025ff257230 */ /* 0x000fe40000004100 */
[----:B0-----:R-:W-:Y:S01]  /*0cc0*/  HADD2.F32 R24, -RZ, R24.H0_H0 ;  /* 0x20000018ff187230 */ /* 0x001fe20000004100 */
[----:B--2---:R-:W-:Y:S02]  /*0cd0*/  SEL R48, R48, RZ, !P0 ;  /* 0x000000ff30307207 */ /* 0x004fe40004000000 */
[----:B---3--:R-:W-:Y:S02]  /*0ce0*/  SEL R26, R47, RZ, !P0 ;  /* 0x000000ff2f1a7207 */ /* 0x008fe40004000000 */
[----:B-----5:R-:W-:Y:S02]  /*0cf0*/  SEL R44, R44, RZ, !P0 ;  /* 0x000000ff2c2c7207 */ /* 0x020fe40004000000 */
[----:B------:R-:W-:Y:S02]  /*0d00*/  SEL R46, R46, RZ, !P0 ;  /* 0x000000ff2e2e7207 */ /* 0x000fe40004000000 */
[----:B------:R-:W-:Y:S01]  /*0d10*/  SEL R50, R45, RZ, !P0 ;  /* 0x000000ff2d327207 */ /* 0x000fe20004000000 */
[----:B------:R-:W-:Y:S04]  /*0d20*/  STS.U16 [R43], R48 ;  /* 0x000000302b007388 */ /* 0x000fe80000000400 */
[----:B------:R-:W-:Y:S04]  /*0d30*/  STS.U16 [R43+0x200], R26 ;  /* 0x0002001a2b007388 */ /* 0x000fe80000000400 */
[----:B------:R-:W-:Y:S04]  /*0d40*/  STS.U16 [R43+0x400], R44 ;  /* 0x0004002c2b007388 */ /* 0x000fe80000000400 */
[----:B------:R-:W-:Y:S04]  /*0d50*/  STS.U16 [R43+0x600], R46 ;  /* 0x0006002e2b007388 */ /* 0x000fe80000000400 */
[----:B------:R-:W-:Y:S04]  /*0d60*/  STS.U16 [R43+0x800], R50 ;  /* 0x000800322b007388 */ /* 0x000fe80000000400 */
[----:B------:R-:W-:Y:S06]  /*0d70*/  BAR.SYNC 0x0 ;  /* 0x0000000000007b1d */ /* 0x000fec0000000000 */
[----:B------:R-:W-:Y:S04]  /*0d80*/  LDS.128 R8, [R55.X16] ;  /* 0x0000000037087984 */ /* 0x000fe8000000cc00 */
[----:B------:R-:W-:Y:S06]  /*0d90*/  BAR.SYNC 0x0 ;  /* 0x0000000000007b1d */ /* 0x000fec0000000000 */
[----:B------:R-:W-:Y:S04]  /*0da0*/  STS [R51], R16 ;  /* 0x0000001033007388 */ /* 0x000fe80000000800 */
[----:B------:R-:W-:Y:S04]  /*0db0*/  STS [R51+0x8], R17 ;  /* 0x0000081133007388 */ /* 0x000fe80000000800 */
[----:B------:R-:W-:Y:S04]  /*0dc0*/  STS [R51+0x10], R14 ;  /* 0x0000100e33007388 */ /* 0x000fe80000000800 */
[----:B------:R-:W-:Y:S04]  /*0dd0*/  STS [R51+0x18], R15 ;  /* 0x0000180f33007388 */ /* 0x000fe80000000800 */
[----:B------:R-:W-:Y:S04]  /*0de0*/  STS [R51+0x20], R12 ;  /* 0x0000200c33007388 */ /* 0x000fe80000000800 */
[----:B------:R-:W-:Y:S04]  /*0df0*/  STS [R51+0x28], R13 ;  /* 0x0000280d33007388 */ /* 0x000fe80000000800 */
[----:B------:R-:W-:Y:S04]  /*0e00*/  STS [R51+0x30], R2 ;  /* 0x0000300233007388 */ /* 0x000fe80000000800 */
[----:B------:R-:W-:Y:S04]  /*0e10*/  STS [R51+0x38], R3 ;  /* 0x0000380333007388 */ /* 0x000fe80000000800 */
[----:B------:R-:W-:Y:S06]  /*0e20*/  BAR.SYNC 0x0 ;  /* 0x0000000000007b1d */ /* 0x000fec0000000000 */
[----:B------:R-:W-:Y:S01]  /*0e30*/  LDS R53, [R53.X8] ;  /* 0x0000000035357984 */ /* 0x000fe20000008800 */
[----:B------:R-:W-:-:S03]  /*0e40*/  LOP3.LUT R51, R55, 0x200, RZ, 0xfc, !PT ;  /* 0x0000020037337812 */ /* 0x000fc600078efcff */
[----:B------:R0:W1:Y:S01]  /*0e50*/  LDS R52, [R55.X8] ;  /* 0x0000000037347984 */ /* 0x0000620000008800 */
[----:B------:R-:W-:Y:S01]  /*0e60*/  FSEL R45, RZ, 3, P0 ;  /* 0x40400000ff2d7808 */ /* 0x000fe20000000000 */
[----:B------:R2:W3:Y:S02]  /*0e70*/  MUFU.RCP R43, R27 ;  /* 0x0000001b002b7308 */ /* 0x0004e40000001000 */
[----:B------:R-:W4:Y:S01]  /*0e80*/  LDS R51, [R51.X8] ;  /* 0x0000000033337984 */ /* 0x000f220000008800 */
[C---:B------:R-:W-:Y:S01]  /*0e90*/  FSETP.GEU.AND P4, PT, R45.reuse, 1.175494350822287508e-38, PT ;  /* 0x008000002d00780b */ /* 0x040fe20003f8e000 */
[----:B------:R-:W-:Y:S01]  /*0ea0*/  FMUL R42, R45, 16777216 ;  /* 0x4b8000002d2a7820 */ /* 0x000fe20000400000 */
[----:B------:R-:W-:Y:S01]  /*0eb0*/  FSEL R47, RZ, 4, P0 ;  /* 0x40800000ff2f7808 */ /* 0x000fe20000000000 */
[----:B------:R-:W5:Y:S03]  /*0ec0*/  LDS R25, [R25.X8] ;  /* 0x0000000019197984 */ /* 0x000f660000008800 */
[----:B--2---:R-:W-:Y:S01]  /*0ed0*/  FSEL R27, R42, R45, !P4 ;  /* 0x0000002d2a1b7208 */ /* 0x004fe20006000000 */
[----:B------:R-:W-:Y:S01]  /*0ee0*/  FMUL R42, R49, 16777216 ;  /* 0x4b800000312a7820 */ /* 0x000fe20000400000 */
[C---:B------:R-:W-:Y:S01]  /*0ef0*/  FMUL R56, R47.reuse, 16777216 ;  /* 0x4b8000002f387820 */ /* 0x040fe20000400000 */
[----:B------:R-:W-:Y:S01]  /*0f00*/  FSETP.GEU.AND P5, PT, R47, 1.175494350822287508e-38, PT ;  /* 0x008000002f00780b */ /* 0x000fe20003fae000 */
[----:B------:R-:W2:Y:S02]  /*0f10*/  LDS R23, [R23.X8] ;  /* 0x0000000017177984 */ /* 0x000ea40000008800 */
[----:B------:R-:W-:-:S02]  /*0f20*/  FSEL R54, R42, R49, !P3 ;  /* 0x000000312a367208 */ /* 0x000fc40005800000 */
[----:B------:R-:W-:Y:S01]  /*0f30*/  FSEL R57, R56, R47, !P5 ;  /* 0x0000002f38397208 */ /* 0x000fe20006800000 */
[----:B0-----:R-:W-:Y:S02]  /*0f40*/  HADD2.F32 R55, -RZ, R22.H0_H0 ;  /* 0x20000016ff377230 */ /* 0x001fe40000004100 */
[----:B---3--:R-:W-:Y:S02]  /*0f50*/  FMUL R43, R43, R54 ;  /* 0x000000362b2b7220 */ /* 0x008fe40000400000 */
[----:B------:R0:W-:Y:S01]  /*0f60*/  MUFU.RCP R54, R57 ;  /* 0x0000003900367308 */ /* 0x0001e20000001000 */
[----:B------:R-:W-:Y:S01]  /*0f70*/  HADD2.F32 R22, -RZ, R19.H0_H0 ;  /* 0x20000013ff167230 */ /* 0x000fe20000004100 */
[----:B------:R-:W-:Y:S01]  /*0f80*/  FADD R0, R0, R55 ;  /* 0x0000003700007221 */ /* 0x000fe20000000000 */
[----:B------:R-:W-:Y:S02]  /*0f90*/  HADD2.F32 R19, -RZ, R48.H0_H0 ;  /* 0x20000030ff137230 */ /* 0x000fe40000004100 */
[----:B------:R-:W-:-:S02]  /*0fa0*/  HADD2.F32 R26, -RZ, R26.H0_H0 ;  /* 0x2000001aff1a7230 */ /* 0x000fc40000004100 */
[----:B0-----:R-:W-:Y:S01]  /*0fb0*/  HADD2.F32 R57, -RZ, R20.H0_H0 ;  /* 0x20000014ff397230 */ /* 0x001fe20000004100 */
[----:B------:R-:W-:Y:S01]  /*0fc0*/  FFMA R55, R19, 0.125, R0 ;  /* 0x3e00000013377823 */ /* 0x000fe20000000000 */
[----:B------:R-:W-:-:S03]  /*0fd0*/  HADD2.F32 R20, -RZ, R21.H0_H0 ;  /* 0x20000015ff147230 */ /* 0x000fc60000004100 */
[----:B------:R-:W-:Y:S01]  /*0fe0*/  FADD R57, R36, R57 ;  /* 0x0000003924397221 */ /* 0x000fe20000000000 */
[----:B------:R-:W0:Y:S01]  /*0ff0*/  MUFU.RCP R27, R27 ;  /* 0x0000001b001b7308 */ /* 0x000e220000001000 */
[----:B------:R-:W-:Y:S01]  /*1000*/  HADD2.F32 R21, -RZ, R38.H0_H0 ;  /* 0x20000026ff157230 */ /* 0x000fe20000004100 */
[----:B------:R-:W-:Y:S01]  /*1010*/  FSEL R19, RZ, 5, P0 ;  /* 0x40a00000ff137808 */ /* 0x000fe20000000000 */
[----:B------:R-:W-:Y:S01]  /*1020*/  FFMA R26, R26, 0.125, R57 ;  /* 0x3e0000001a1a7823 */ /* 0x000fe20000000039 */
[----:B------:R-:W-:Y:S01]  /*1030*/  HADD2.F32 R44, -RZ, R44.H0_H0 ;  /* 0x2000002cff2c7230 */ /* 0x000fe20000004100 */
[----:B------:R-:W-:Y:S01]  /*1040*/  FADD R35, R35, R20 ;  /* 0x0000001423237221 */ /* 0x000fe20000000000 */
[----:B-1----:R-:W-:Y:S01]  /*1050*/  FADD R52, R52, R55 ;  /* 0x0000003734347221 */ /* 0x002fe20000000000 */
[----:B------:R-:W-:Y:S01]  /*1060*/  FADD R26, R53, R26 ;  /* 0x0000001a351a7221 */ /* 0x000fe20000000000 */
[----:B------:R-:W-:Y:S01]  /*1070*/  HADD2.F32 R50, -RZ, R50.H0_H0 ;  /* 0x20000032ff327230 */ /* 0x000fe20000004100 */
[----:B------:R-:W-:Y:S01]  /*1080*/  FSEL R56, R42, R49, !P4 ;  /* 0x000000312a387208 */ /* 0x000fe20006000000 */
[----:B------:R-:W-:Y:S01]  /*1090*/  FADD R21, R21, R24 ;  /* 0x0000001815157221 */ /* 0x000fe20000000000 */
[C---:B------:R-:W-:Y:S01]  /*10a0*/  FMUL R0, R19.reuse, 16777216 ;  /* 0x4b80000013007820 */ /* 0x040fe20000400000 */
[----:B------:R-:W-:Y:S01]  /*10b0*/  FSETP.GEU.AND P4, PT, R19, 1.175494350822287508e-38, PT ;  /* 0x008000001300780b */ /* 0x000fe20003f8e000 */
[----:B------:R-:W-:Y:S01]  /*10c0*/  FFMA R44, R44, 0.125, R35 ;  /* 0x3e0000002c2c7823 */ /* 0x000fe20000000023 */
[----:B------:R-:W-:Y:S01]  /*10d0*/  FSETP.NEU.AND P3, PT, R18, RZ, PT ;  /* 0x000000ff1200720b */ /* 0x000fe20003f6d000 */
[----:B------:R-:W-:Y:S01]  /*10e0*/  FFMA R50, R50, 0.125, R21 ;  /* 0x3e00000032327823 */ /* 0x000fe20000000015 */
[----:B------:R-:W-:-:S02]  /*10f0*/  FSEL R35, R26, RZ, !P0 ;  /* 0x000000ff1a237208 */ /* 0x000fc40004000000 */
[----:B------:R-:W-:Y:S01]  /*1100*/  FSEL R52, R52, RZ, !P0 ;  /* 0x000000ff34347208 */ /* 0x000fe20004000000 */
[----:B------:R-:W-:Y:S01]  /*1110*/  HADD2.F32 R20, -RZ, R46.H0_H0 ;  /* 0x2000002eff147230 */ /* 0x000fe20000004100 */
[----:B------:R-:W-:Y:S01]  /*1120*/  FSEL R21, R0, R19, !P4 ;  /* 0x0000001300157208 */ /* 0x000fe20006000000 */
[----:B------:R-:W-:Y:S01]  /*1130*/  FADD R37, R37, R22 ;  /* 0x0000001625257221 */ /* 0x000fe20000000000 */
[----:B----4-:R-:W-:Y:S01]  /*1140*/  FADD R44, R51, R44 ;  /* 0x0000002c332c7221 */ /* 0x010fe20000000000 */
[----:B------:R-:W-:Y:S01]  /*1150*/  FSEL R0, R43, RZ, P3 ;  /* 0x000000ff2b007208 */ /* 0x000fe20001800000 */
[----:B------:R-:W-:Y:S01]  /*1160*/  FADD R35, -R52, R35 ;  /* 0x0000002334237221 */ /* 0x000fe20000000100 */
[----:B0-----:R-:W-:Y:S01]  /*1170*/  FMUL R27, R27, R56 ;  /* 0x000000381b1b7220 */ /* 0x001fe20000400000 */
[----:B------:R-:W-:Y:S01]  /*1180*/  FFMA R20, R20, 0.125, R37 ;  /* 0x3e00000014147823 */ /* 0x000fe20000000025 */
[----:B------:R-:W0:Y:S01]  /*1190*/  MUFU.RCP R21, R21 ;  /* 0x0000001500157308 */ /* 0x000e220000001000 */
[----:B------:R-:W-:Y:S01]  /*11a0*/  FSETP.NEU.AND P3, PT, R45, RZ, PT ;  /* 0x000000ff2d00720b */ /* 0x000fe20003f6d000 */
[----:B------:R-:W-:Y:S01]  /*11b0*/  FFMA R22, R35, R0, R52 ;  /* 0x0000000023167223 */ /* 0x000fe20000000034 */
[----:B------:R-:W-:Y:S01]  /*11c0*/  FSEL R37, R44, RZ, !P0 ;  /* 0x000000ff2c257208 */ /* 0x000fe20004000000 */
[----:B-----5:R-:W-:Y:S01]  /*11d0*/  FADD R20, R25, R20 ;  /* 0x0000001419147221 */ /* 0x020fe20000000000 */
[----:B------:R-:W-:-:S02]  /*11e0*/  FSEL R59, R42, R49, !P5 ;  /* 0x000000312a3b7208 */ /* 0x000fc40006800000 */
[----:B------:R-:W-:Y:S01]  /*11f0*/  FSEL R26, R27, RZ, P3 ;  /* 0x000000ff1b1a7208 */ /* 0x000fe20001800000 */
[--C-:B------:R-:W-:Y:S01]  /*1200*/  FADD R25, R37, -R22.reuse ;  /* 0x8000001625197221 */ /* 0x100fe20000000000 */
[----:B------:R-:W-:Y:S01]  /*1210*/  FSETP.NEU.AND P3, PT, R47, RZ, PT ;  /* 0x000000ff2f00720b */ /* 0x000fe20003f6d000 */
[----:B------:R-:W-:Y:S01]  /*1220*/  FMUL R54, R54, R59 ;  /* 0x0000003b36367220 */ /* 0x000fe20000400000 */
[----:B------:R-:W-:Y:S01]  /*1230*/  FSEL R27, R20, RZ, !P0 ;  /* 0x000000ff141b7208 */ /* 0x000fe20004000000 */
[----:B------:R-:W-:Y:S01]  /*1240*/  FFMA R22, R25, R26, R22 ;  /* 0x0000001a19167223 */ /* 0x000fe20000000016 */
[----:B------:R-:W-:Y:S01]  /*1250*/  FSEL R42, R42, R49, !P4 ;  /* 0x000000312a2a7208 */ /* 0x000fe20006000000 */
[----:B--2---:R-:W-:Y:S01]  /*1260*/  FADD R23, R23, R50 ;  /* 0x0000003217177221 */ /* 0x004fe20000000000 */
[----:B------:R-:W-:Y:S01]  /*1270*/  FSEL R54, R54, RZ, P3 ;  /* 0x000000ff36367208 */ /* 0x000fe20001800000 */
[--C-:B------:R-:W-:Y:S01]  /*1280*/  FADD R27, R27, -R22.reuse ;  /* 0x800000161b1b7221 */ /* 0x100fe20000000000 */
[----:B------:R-:W-:Y:S01]  /*1290*/  FSETP.NEU.AND P3, PT, R19, RZ, PT ;  /* 0x000000ff1300720b */ /* 0x000fe20003f6d000 */
[----:B0-----:R-:W-:Y:S01]  /*12a0*/  FMUL R42, R21, R42 ;  /* 0x0000002a152a7220 */ /* 0x001fe20000400000 */
[----:B------:R-:W-:Y:S01]  /*12b0*/  FSEL R23, R23, RZ, !P0 ;  /* 0x000000ff17177208 */ /* 0x000fe20004000000 */
[----:B------:R-:W-:Y:S01]  /*12c0*/  FFMA R22, R27, R54, R22 ;  /* 0x000000361b167223 */ /* 0x000fe20000000016 */
[----:B------:R-:W-:-:S02]  /*12d0*/  FMUL R24, R35, R35 ;  /* 0x0000002323187220 */ /* 0x000fc40000400000 */
[----:B------:R-:W-:Y:S01]  /*12e0*/  FSEL R42, R42, RZ, P3 ;  /* 0x000000ff2a2a7208 */ /* 0x000fe20001800000 */
[--C-:B------:R-:W-:Y:S01]  /*12f0*/  FADD R23, R23, -R22.reuse ;  /* 0x8000001617177221 */ /* 0x100fe20000000000 */
[----:B------:R-:W-:Y:S01]  /*1300*/  FMUL R49, R49, R24 ;  /* 0x0000001831317220 */ /* 0x000fe20000400000 */
[----:B------:R-:W-:Y:S02]  /*1310*/  FMUL R21, RZ, R21 ;  /* 0x00000015ff157220 */ /* 0x000fe40000400000 */
[----:B------:R-:W-:Y:S01]  /*1320*/  FFMA R22, R23, R42, R22 ;  /* 0x0000002a17167223 */ /* 0x000fe20000000016 */
[----:B------:R-:W-:Y:S01]  /*1330*/  FFMA R49, R0, R49, RZ ;  /* 0x0000003100317223 */ /* 0x000fe200000000ff */
[----:B------:R-:W-:Y:S01]  /*1340*/  FMUL R25, R25, R25 ;  /* 0x0000001919197220 */ /* 0x000fe20000400000 */
[----:B------:R-:W-:Y:S01]  /*1350*/  FMUL R0, R27, R27 ;  /* 0x0000001b1b007220 */ /* 0x000fe20000400000 */
[----:B------:R-:W-:Y:S01]  /*1360*/  FSEL R35, R21, RZ, P3 ;  /* 0x000000ff15237208 */ /* 0x000fe20001800000 */
[--C-:B------:R-:W-:Y:S01]  /*1370*/  FADD R27, RZ, -R22.reuse ;  /* 0x80000016ff1b7221 */ /* 0x100fe20000000000 */
[----:B------:R-:W-:Y:S01]  /*1380*/  FMUL R25, R18, R25 ;  /* 0x0000001912197220 */ /* 0x000fe20000400000 */
[----:B------:R-:W-:Y:S01]  /*1390*/  FMUL R45, R45, R0 ;  /* 0x000000002d2d7220 */ /* 0x000fe20000400000 */
[----:B------:R-:W-:Y:S01]  /*13a0*/  FADD R0, R19, R19 ;  /* 0x0000001313007221 */ /* 0x000fe20000000000 */
[----:B------:R-:W-:Y:S01]  /*13b0*/  FFMA R22, R27, R35, R22 ;  /* 0x000000231b167223 */ /* 0x000fe20000000016 */
[----:B------:R-:W-:Y:S01]  /*13c0*/  FFMA R25, R26, R25, R49 ;  /* 0x000000191a197223 */ /* 0x000fe20000000031 */
[----:B------:R-:W-:-:S02]  /*13d0*/  FMUL R18, R23, R23 ;  /* 0x0000001717127220 */ /* 0x000fc40000400000 */
[--C-:B------:R-:W-:Y:S01]  /*13e0*/  FADD R24, RZ, -R22.reuse ;  /* 0x80000016ff187221 */ /* 0x100fe20000000000 */
[----:B------:R-:W-:Y:S01]  /*13f0*/  FSETP.GEU.AND P3, PT, |R0|, 1.175494350822287508e-38, PT ;  /* 0x008000000000780b */ /* 0x000fe20003f6e200 */
[----:B------:R-:W-:Y:S01]  /*1400*/  FFMA R25, R54, R45, R25 ;  /* 0x0000002d36197223 */ /* 0x000fe20000000019 */
[----:B------:R-:W-:Y:S01]  /*1410*/  FMUL R18, R47, R18 ;  /* 0x000000122f127220 */ /* 0x000fe20000400000 */
[C---:B------:R-:W-:Y:S01]  /*1420*/  FMUL R21, R0.reuse, 0.25 ;  /* 0x3e80000000157820 */ /* 0x040fe20000400000 */
[----:B------:R-:W-:Y:S01]  /*1430*/  FFMA R22, R35, R24, R22 ;  /* 0x0000001823167223 */ /* 0x000fe20000000016 */
[----:B------:R-:W-:Y:S01]  /*1440*/  FSETP.GT.AND P0, PT, |R0|, 8.50705917302346158658e+37, PT ;  /* 0x7e8000000000780b */ /* 0x000fe20003f04200 */
[----:B------:R-:W-:Y:S01]  /*1450*/  FMUL R20, R27, R27 ;  /* 0x0000001b1b147220 */ /* 0x000fe20000400000 */
[----:B------:R-:W-:Y:S01]  /*1460*/  FFMA R18, R42, R18, R25 ;  /* 0x000000122a127223 */ /* 0x000fe20000000019 */
[--C-:B------:R-:W-:Y:S01]  /*1470*/  FADD R25, RZ, -R22.reuse ;  /* 0x80000016ff197221 */ /* 0x100fe20000000000 */
[----:B------:R-:W-:Y:S01]  /*1480*/  FSEL R26, R21, R0, P0 ;  /* 0x00000000151a7208 */ /* 0x000fe20000000000 */
[----:B------:R-:W-:Y:S01]  /*1490*/  FMUL R23, R19, R20 ;  /* 0x0000001413177220 */ /* 0x000fe20000400000 */
[----:B------:R-:W-:Y:S01]  /*14a0*/  FMUL R24, R24, R24 ;  /* 0x0000001818187220 */ /* 0x000fe20000400000 */
[-C--:B------:R-:W-:Y:S01]  /*14b0*/  FFMA R20, R35, R25.reuse, R22 ;  /* 0x0000001923147223 */ /* 0x080fe20000000016 */
[----:B------:R-:W-:Y:S01]  /*14c0*/  FMUL R22, R25, R25 ;  /* 0x0000001919167220 */ /* 0x000fe20000400000 */
[----:B------:R-:W-:Y:S01]  /*14d0*/  FFMA R18, R35, R23, R18 ;  /* 0x0000001723127223 */ /* 0x000fe20000000012 */
[C---:B------:R-:W-:Y:S01]  /*14e0*/  FMUL R24, R19.reuse, R24 ;  /* 0x0000001813187220 */ /* 0x040fe20000400000 */
[----:B------:R-:W-:Y:S01]  /*14f0*/  @!P3 FMUL R26, R26, 16777216 ;  /* 0x4b8000001a1ab820 */ /* 0x000fe20000400000 */
[----:B------:R-:W0:Y:S01]  /*1500*/  SHFL.BFLY PT, R23, R20, 0x10, 0x1f ;  /* 0x0e001f0014177f89 */ /* 0x000e2200000e0000 */
[----:B------:R-:W-:Y:S01]  /*1510*/  FMUL R22, R19, R22 ;  /* 0x0000001613167220 */ /* 0x000fe20000400000 */
[----:B------:R-:W-:Y:S01]  /*1520*/  FFMA R18, R35, R24, R18 ;  /* 0x0000001823127223 */ /* 0x000fe20000000012 */
[----:B------:R-:W-:-:S02]  /*1530*/  FMUL R24, R19, 0.25 ;  /* 0x3e80000013187820 */ /* 0x000fc40000400000 */
[----:B------:R-:W1:Y:S01]  /*1540*/  MUFU.RCP R26, R26 ;  /* 0x0000001a001a7308 */ /* 0x000e620000001000 */
[----:B------:R-:W-:Y:S02]  /*1550*/  FFMA R18, R35, R22, R18 ;  /* 0x0000001623127223 */ /* 0x000fe40000000012 */
[----:B------:R-:W-:-:S03]  /*1560*/  FSEL R27, R24, R19, P0 ;  /* 0x00000013181b7208 */ /* 0x000fc60000000000 */
[----:B------:R-:W2:Y:S02]  /*1570*/  SHFL.BFLY PT, R25, R18, 0x10, 0x1f ;  /* 0x0e001f0012197f89 */ /* 0x000ea400000e0000 */
[----:B------:R-:W-:Y:S01]  /*1580*/  @!P3 FMUL R27, R27, 16777216 ;  /* 0x4b8000001b1bb820 */ /* 0x000fe20000400000 */
[C---:B------:R-:W-:Y:S01]  /*1590*/  FSETP.NEU.AND P0, PT, R0.reuse, RZ, PT ;  /* 0x000000ff0000720b */ /* 0x040fe20003f0d000 */
[----:B------:R-:W-:Y:S02]  /*15a0*/  FADD R22, R0, R0 ;  /* 0x0000000000167221 */ /* 0x000fe40000000000 */
[----:B-1----:R-:W-:-:S03]  /*15b0*/  FMUL R27, R26, R27 ;  /* 0x0000001b1a1b7220 */ /* 0x002fc60000400000 */
[----:B------:R-:W-:Y:S01]  /*15c0*/  FSETP.GEU.AND P3, PT, |R22|, 1.175494350822287508e-38, PT ;  /* 0x008000001600780b */ /* 0x000fe20003f6e200 */
[----:B0-----:R-:W-:Y:S01]  /*15d0*/  FADD R23, -R20, R23 ;  /* 0x0000001714177221 */ /* 0x001fe20000000100 */
[----:B------:R-:W-:Y:S01]  /*15e0*/  FSEL R27, R27, RZ, P0 ;  /* 0x000000ff1b1b7208 */ /* 0x000fe20000000000 */
[C---:B------:R-:W-:Y:S02]  /*15f0*/  FMUL R35, R22.reuse, 0.25 ;  /* 0x3e80000016237820 */ /* 0x040fe40000400000 */
[C---:B------:R-:W-:Y:S01]  /*1600*/  FMUL R24, R23.reuse, R23 ;  /* 0x0000001717187220 */ /* 0x040fe20000400000 */
[----:B------:R-:W-:Y:S01]  /*1610*/  FSETP.GT.AND P0, PT, |R22|, 8.50705917302346158658e+37, PT ;  /* 0x7e8000001600780b */ /* 0x000fe20003f04200 */
[----:B------:R-:W-:Y:S01]  /*1620*/  FFMA R23, R23, R27, R20 ;  /* 0x0000001b17177223 */ /* 0x000fe20000000014 */
[----:B--2---:R-:W-:-:S04]  /*1630*/  FADD R18, R18, R25 ;  /* 0x0000001912127221 */ /* 0x004fc80000000000 */
[----:B------:R-:W0:Y:S01]  /*1640*/  SHFL.BFLY PT, R20, R23, 0x8, 0x1f ;  /* 0x0d001f0017147f89 */ /* 0x000e2200000e0000 */
[----:B------:R-:W-:Y:S01]  /*1650*/  FSEL R25, R35, R22, P0 ;  /* 0x0000001623197208 */ /* 0x000fe20000000000 */
[----:B------:R-:W-:-:S04]  /*1660*/  FMUL R24, R19, R24 ;  /* 0x0000001813187220 */ /* 0x000fc80000400000 */
[----:B------:R-:W-:Y:S01]  /*1670*/  @!P3 FMUL R25, R25, 16777216 ;  /* 0x4b8000001919b820 */ /* 0x000fe20000400000 */
[----:B------:R-:W-:-:S05]  /*1680*/  FFMA R18, R27, R24, R18 ;  /* 0x000000181b127223 */ /* 0x000fca0000000012 */
[----:B------:R-:W1:Y:S01]  /*1690*/  MUFU.RCP R25, R25 ;  /* 0x0000001900197308 */ /* 0x000e620000001000 */
[----:B------:R-:W2:Y:S01]  /*16a0*/  SHFL.BFLY PT, R19, R18, 0x8, 0x1f ;  /* 0x0d001f0012137f89 */ /* 0x000ea200000e0000 */
[----:B------:R-:W-:-:S05]  /*16b0*/  FSEL R26, R21, R0, P0 ;  /* 0x00000000151a7208 */ /* 0x000fca0000000000 */
[----:B------:R-:W-:Y:S01]  /*16c0*/  @!P3 FMUL R26, R26, 16777216 ;  /* 0x4b8000001a1ab820 */ /* 0x000fe20000400000 */
[C---:B------:R-:W-:Y:S01]  /*16d0*/  FSETP.NEU.AND P3, PT, R22.reuse, RZ, PT ;  /* 0x000000ff1600720b */ /* 0x040fe20003f6d000 */
[----:B0-----:R-:W-:Y:S01]  /*16e0*/  FADD R24, -R23, R20 ;  /* 0x0000001417187221 */ /* 0x001fe20000000100 */
[----:B------:R-:W-:Y:S01]  /*16f0*/  FADD R20, R22, R22 ;  /* 0x0000001616147221 */ /* 0x000fe20000000000 */
[----:B-1----:R-:W-:-:S04]  /*1700*/  FMUL R26, R25, R26 ;  /* 0x0000001a191a7220 */ /* 0x002fc80000400000 */
[----:B------:R-:W-:Y:S01]  /*1710*/  FSETP.GEU.AND P0, PT, |R20|, 1.175494350822287508e-38, PT ;  /* 0x008000001400780b */ /* 0x000fe20003f0e200 */
[----:B------:R-:W-:Y:S01]  /*1720*/  FMUL R21, R24, R24 ;  /* 0x0000001818157220 */ /* 0x000fe20000400000 */
[----:B------:R-:W-:Y:S01]  /*1730*/  FMUL R25, R20, 0.25 ;  /* 0x3e80000014197820 */ /* 0x000fe20000400000 */
[----:B------:R-:W-:Y:S02]  /*1740*/  FSEL R26, R26, RZ, P3 ;  /* 0x000000ff1a1a7208 */ /* 0x000fe40001800000 */
[----:B------:R-:W-:Y:S01]  /*1750*/  FSETP.GT.AND P5, PT, |R20|, 8.50705917302346158658e+37, PT ;  /* 0x7e8000001400780b */ /* 0x000fe20003fa4200 */
[----:B------:R-:W-:Y:S02]  /*1760*/  FMUL R0, R0, R21 ;  /* 0x0000001500007220 */ /* 0x000fe40000400000 */
[----:B------:R-:W-:Y:S01]  /*1770*/  FFMA R21, R24, R26, R23 ;  /* 0x0000001a18157223 */ /* 0x000fe20000000017 */
[----:B------:R-:W-:Y:S01]  /*1780*/  FSEL R23, R25, R20, P5 ;  /* 0x0000001419177208 */ /* 0x000fe20002800000 */
[----:B--2---:R-:W-:Y:S01]  /*1790*/  FADD R19, R18, R19 ;  /* 0x0000001312137221 */ /* 0x004fe20000000000 */
[----:B------:R-:W-:-:S03]  /*17a0*/  FADD R18, R20, R20 ;  /* 0x0000001414127221 */ /* 0x000fc60000000000 */
[----:B------:R-:W-:Y:S01]  /*17b0*/  @!P0 FMUL R23, R23, 16777216 ;  /* 0x4b80000017178820 */ /* 0x000fe20000400000 */
[----:B------:R-:W-:Y:S01]  /*17c0*/  FFMA R19, R26, R0, R19 ;  /* 0x000000001a137223 */ /* 0x000fe20000000013 */
[----:B------:R-:W-:Y:S01]  /*17d0*/  FADD R0, R18, R18 ;  /* 0x0000001212007221 */ /* 0x000fe20000000000 */
[----:B------:R-:W0:Y:S01]  /*17e0*/  SHFL.BFLY PT, R24, R21, 0x4, 0x1f ;  /* 0x0c801f0015187f89 */ /* 0x000e2200000e0000 */
[----:B------:R-:W-:Y:S02]  /*17f0*/  FSEL R36, R35, R22, P5 ;  /* 0x0000001623247208 */ /* 0x000fe40002800000 */
[----:B------:R-:W1:Y:S01]  /*1800*/  MUFU.RCP R23, R23 ;  /* 0x0000001700177308 */ /* 0x000e620000001000 */
[C---:B------:R-:W-:Y:S01]  /*1810*/  FSETP.GEU.AND P5, PT, |R0|.reuse, 1.175494350822287508e-38, PT ;  /* 0x008000000000780b */ /* 0x040fe20003fae200 */
[C---:B------:R-:W-:Y:S01]  /*1820*/  FMUL R27, R0.reuse, 0.25 ;  /* 0x3e800000001b7820 */ /* 0x040fe20000400000 */
[----:B------:R-:W-:Y:S02]  /*1830*/  FSETP.GT.AND P6, PT, |R0|, 8.50705917302346158658e+37, PT ;  /* 0x7e8000000000780b */ /* 0x000fe40003fc4200 */
[C---:B------:R-:W-:Y:S01]  /*1840*/  FSETP.GEU.AND P3, PT, |R18|.reuse, 1.175494350822287508e-38, PT ;  /* 0x008000001200780b */ /* 0x040fe20003f6e200 */
[----:B------:R-:W-:Y:S01]  /*1850*/  FMUL R37, R18, 0.25 ;  /* 0x3e80000012257820 */ /* 0x000fe20000400000 */
[----:B------:R-:W2:Y:S01]  /*1860*/  SHFL.BFLY PT, R26, R19, 0x4, 0x1f ;  /* 0x0c801f00131a7f89 */ /* 0x000ea200000e0000 */
[----:B------:R-:W-:Y:S01]  /*1870*/  FSEL R42, R27, R0, P6 ;  /* 0x000000001b2a7208 */ /* 0x000fe20003000000 */
[----:B------:R-:W-:Y:S01]  /*1880*/  @!P0 FMUL R36, R36, 16777216 ;  /* 0x4b80000024248820 */ /* 0x000fe20000400000 */
[----:B------:R-:W-:-:S02]  /*1890*/  FSETP.GT.AND P4, PT, |R18|, 8.50705917302346158658e+37, PT ;  /* 0x7e8000001200780b */ /* 0x000fc40003f84200 */
[----:B------:R-:W-:Y:S02]  /*18a0*/  FSETP.NEU.AND P0, PT, R20, RZ, PT ;  /* 0x000000ff1400720b */ /* 0x000fe40003f0d000 */
[----:B------:R-:W-:Y:S01]  /*18b0*/  FSEL R35, R37, R18, P4 ;  /* 0x0000001225237208 */ /* 0x000fe20002000000 */
[----:B------:R-:W-:Y:S01]  /*18c0*/  @!P5 FMUL R42, R42, 16777216 ;  /* 0x4b8000002a2ad820 */ /* 0x000fe20000400000 */
[----:B-1----:R-:W-:-:S03]  /*18d0*/  FMUL R23, R23, R36 ;  /* 0x0000002417177220 */ /* 0x002fc60000400000 */
[----:B------:R-:W-:Y:S02]  /*18e0*/  @!P3 FMUL R35, R35, 16777216 ;  /* 0x4b8000002323b820 */ /* 0x000fe40000400000 */
[----:B------:R-:W-:Y:S01]  /*18f0*/  FSEL R23, R23, RZ, P0 ;  /* 0x000000ff17177208 */ /* 0x000fe20000000000 */
[----:B------:R-:W1:Y:S01]  /*1900*/  MUFU.RCP R42, R42 ;  /* 0x0000002a002a7308 */ /* 0x000e620000001000 */
[----:B0-----:R-:W-:Y:S01]  /*1910*/  FADD R24, -R21, R24 ;  /* 0x0000001815187221 */ /* 0x001fe20000000100 */
[----:B------:R-:W-:-:S03]  /*1920*/  FSEL R37, R37, R18, P6 ;  /* 0x0000001225257208 */ /* 0x000fc60003000000 */
[----:B------:R-:W-:-:S03]  /*1930*/  FFMA R21, R24, R23, R21 ;  /* 0x0000001718157223 */ /* 0x000fc60000000015 */
[----:B------:R-:W0:Y:S01]  /*1940*/  MUFU.RCP R35, R35 ;  /* 0x0000002300237308 */ /* 0x000e220000001000 */
[----:B------:R-:W-:Y:S01]  /*1950*/  FMUL R27, R24, R24 ;  /* 0x00000018181b7220 */ /* 0x000fe20000400000 */
[----:B------:R-:W3:Y:S01]  /*1960*/  SHFL.BFLY PT, R36, R21, 0x2, 0x1f ;  /* 0x0c401f0015247f89 */ /* 0x000ee200000e0000 */
[----:B------:R-:W-:Y:S01]  /*1970*/  FSEL R38, R25, R20, P4 ;  /* 0x0000001419267208 */ /* 0x000fe20002000000 */
[----:B------:R-:W-:Y:S01]  /*1980*/  @!P5 FMUL R37, R37, 16777216 ;  /* 0x4b8000002525d820 */ /* 0x000fe20000400000 */
[----:B------:R-:W-:Y:S01]  /*1990*/  FMUL R27, R22, R27 ;  /* 0x0000001b161b7220 */ /* 0x000fe20000400000 */
[----:B--2---:R-:W-:Y:S02]  /*19a0*/  FADD R26, R19, R26 ;  /* 0x0000001a131a7221 */ /* 0x004fe40000000000 */
[----:B------:R-:W-:Y:S01]  /*19b0*/  @!P3 FMUL R38, R38, 16777216 ;  /* 0x4b8000002626b820 */ /* 0x000fe20000400000 */
[----:B-1----:R-:W-:Y:S01]  /*19c0*/  FMUL R19, R42, R37 ;  /* 0x000000252a137220 */ /* 0x002fe20000400000 */
[----:B------:R-:W-:Y:S01]  /*19d0*/  FFMA R37, R23, R27, R26 ;  /* 0x0000001b17257223 */ /* 0x000fe2000000001a */
[----:B------:R-:W-:-:S02]  /*19e0*/  HADD2.F32 R23, -RZ, R7.H0_H0 ;  /* 0x20000007ff177230 */ /* 0x000fc40000004100 */
[----:B------:R-:W-:Y:S02]  /*19f0*/  HADD2.F32 R7, -RZ, R7.H1_H1 ;  /* 0x30000007ff077230 */ /* 0x000fe40000004100 */
[--C-:B------:R-:W-:Y:S01]  /*1a00*/  HADD2.F32 R44, -RZ, R41.reuse.H1_H1 ;  /* 0x30000029ff2c7230 */ /* 0x100fe20000004100 */
[----:B0-----:R-:W-:Y:S02]  /*1a10*/  FMUL R22, R35, R38 ;  /* 0x0000002623167220 */ /* 0x001fe40000400000 */
[----:B------:R-:W0:Y:S01]  /*1a20*/  SHFL.BFLY PT, R38, R37, 0x2, 0x1f ;  /* 0x0c401f0025267f89 */ /* 0x000e2200000e0000 */
[--C-:B------:R-:W-:Y:S02]  /*1a30*/  HADD2.F32 R27, -RZ, R4.reuse.H0_H0 ;  /* 0x20000004ff1b7230 */ /* 0x100fe40000004100 */
[----:B------:R-:W-:Y:S02]  /*1a40*/  HADD2.F32 R42, -RZ, R41.H0_H0 ;  /* 0x20000029ff2a7230 */ /* 0x000fe40000004100 */
[----:B------:R-:W-:Y:S01]  /*1a50*/  HADD2.F32 R35, -RZ, R4.H1_H1 ;  /* 0x30000004ff237230 */ /* 0x000fe20000004100 */
[----:B------:R-:W-:Y:S01]  /*1a60*/  FADD R4, R7, R44 ;  /* 0x0000002c07047221 */ /* 0x000fe20000000000 */
[----:B------:R-:W-:-:S02]  /*1a70*/  HADD2.F32 R24, -RZ, R6.H0_H0 ;  /* 0x20000006ff187230 */ /* 0x000fc40000004100 */
[--C-:B------:R-:W-:Y:S02]  /*1a80*/  HADD2.F32 R7, -RZ, R40.reuse.H0_H0 ;  /* 0x20000028ff077230 */ /* 0x100fe40000004100 */
[--C-:B------:R-:W-:Y:S02]  /*1a90*/  HADD2.F32 R25, -RZ, R5.reuse.H0_H0 ;  /* 0x20000005ff197230 */ /* 0x100fe40000004100 */
[----:B------:R-:W-:Y:S01]  /*1aa0*/  HADD2.F32 R26, -RZ, R5.H1_H1 ;  /* 0x30000005ff1a7230 */ /* 0x000fe20000004100 */
[----:B------:R-:W-:Y:S01]  /*1ab0*/  FADD R5, R23, R42 ;  /* 0x0000002a17057221 */ /* 0x000fe20000000000 */
[--C-:B------:R-:W-:Y:S01]  /*1ac0*/  HADD2.F32 R23, -RZ, R39.reuse.H1_H1 ;  /* 0x30000027ff177230 */ /* 0x100fe20000004100 */
[----:B------:R-:W-:Y:S01]  /*1ad0*/  FADD R7, R24, R7 ;  /* 0x0000000718077221 */ /* 0x000fe20000000000 */
[----:B---3--:R-:W-:Y:S01]  /*1ae0*/  FADD R24, -R21, R36 ;  /* 0x0000002415187221 */ /* 0x008fe20000000100 */
[----:B------:R-:W-:Y:S01]  /*1af0*/  FSETP.NEU.AND P0, PT, R18, RZ, PT ;  /* 0x000000ff1200720b */ /* 0x000fe20003f0d000 */
[----:B------:R-:W-:Y:S01]  /*1b00*/  HADD2.F32 R41, -RZ, R40.H1_H1 ;  /* 0x30000028ff297230 */ /* 0x000fe20000004100 */
[----:B------:R-:W-:Y:S01]  /*1b10*/  FADD R26, R26, R23 ;  /* 0x000000171a1a7221 */ /* 0x000fe20000000000 */
[----:B------:R-:W-:Y:S01]  /*1b20*/  HADD2.F32 R40, -RZ, R39.H0_H0 ;  /* 0x20000027ff287230 */ /* 0x000fe20000004100 */
[----:B------:R-:W-:Y:S01]  /*1b30*/  FMUL R23, R24, R24 ;  /* 0x0000001818177220 */ /* 0x000fe20000400000 */
[----:B------:R-:W-:-:S03]  /*1b40*/  FSEL R22, R22, RZ, P0 ;  /* 0x000000ff16167208 */ /* 0x000fc60000000000 */
[----:B------:R-:W-:Y:S01]  /*1b50*/  FADD R36, R25, R40 ;  /* 0x0000002819247221 */ /* 0x000fe20000000000 */
[----:B------:R-:W-:Y:S01]  /*1b60*/  FMUL R25, R20, R23 ;  /* 0x0000001714197220 */ /* 0x000fe20000400000 */
[----:B------:R-:W-:Y:S01]  /*1b70*/  FFMA R20, R24, R22, R21 ;  /* 0x0000001618147223 */ /* 0x000fe20000000015 */
[----:B0-----:R-:W-:Y:S01]  /*1b80*/  FADD R23, R37, R38 ;  /* 0x0000002625177221 */ /* 0x001fe20000000000 */
[----:B------:R-:W-:-:S03]  /*1b90*/  HADD2.F32 R40, -RZ, R34.H1_H1 ;  /* 0x30000022ff287230 */ /* 0x000fc60000004100 */
[----:B------:R-:W0:Y:S01]  /*1ba0*/  SHFL.BFLY PT, R39, R20, 0x1, 0x1f ;  /* 0x0c201f0014277f89 */ /* 0x000e2200000e0000 */
[----:B------:R-:W-:Y:S01]  /*1bb0*/  HADD2.F32 R34, -RZ, R34.H0_H0 ;  /* 0x20000022ff227230 */ /* 0x000fe20000004100 */
[----:B------:R-:W-:-:S04]  /*1bc0*/  FFMA R21, R22, R25, R23 ;  /* 0x0000001916157223 */ /* 0x000fc80000000017 */
[----:B------:R-:W-:Y:S02]  /*1bd0*/  FADD R37, R27, R34 ;  /* 0x000000221b257221 */ /* 0x000fe40000000000 */
[----:B------:R-:W1:Y:S01]  /*1be0*/  SHFL.BFLY PT, R34, R21, 0x1, 0x1f ;  /* 0x0c201f0015227f89 */ /* 0x000e6200000e0000 */
[--C-:B------:R-:W-:Y:S02]  /*1bf0*/  HADD2.F32 R23, -RZ, R9.reuse.H1_H1 ;  /* 0x30000009ff177230 */ /* 0x100fe40000004100 */
[----:B------:R-:W-:Y:S02]  /*1c00*/  HADD2.F32 R9, -RZ, R9.H0_H0 ;  /* 0x20000009ff097230 */ /* 0x000fe40000004100 */
[----:B------:R-:W-:Y:S01]  /*1c10*/  HADD2.F32 R6, -RZ, R6.H1_H1 ;  /* 0x30000006ff067230 */ /* 0x000fe20000004100 */
[----:B------:R-:W-:Y:S01]  /*1c20*/  FFMA R26, R23, 0.125, R26 ;  /* 0x3e000000171a7823 */ /* 0x000fe2000000001a */
[----:B------:R-:W-:Y:S01]  /*1c30*/  HADD2.F32 R24, -RZ, R11.H0_H0 ;  /* 0x2000000bff187230 */ /* 0x000fe20000004100 */
[----:B------:R-:W-:Y:S01]  /*1c40*/  FFMA R9, R9, 0.125, R36 ;  /* 0x3e00000009097823 */ /* 0x000fe20000000024 */
[--C-:B------:R-:W-:Y:S01]  /*1c50*/  HADD2.F32 R25, -RZ, R10.reuse.H1_H1 ;  /* 0x3000000aff197230 */ /* 0x100fe20000004100 */
[----:B------:R-:W-:Y:S01]  /*1c60*/  FADD R6, R6, R41 ;  /* 0x0000002906067221 */ /* 0x000fe20000000000 */
[----:B------:R-:W-:-:S02]  /*1c70*/  HADD2.F32 R10, -RZ, R10.H0_H0 ;  /* 0x2000000aff0a7230 */ /* 0x000fc40000004100 */
[--C-:B------:R-:W-:Y:S02]  /*1c80*/  HADD2.F32 R22, -RZ, R8.reuse.H1_H1 ;  /* 0x30000008ff167230 */ /* 0x100fe40000004100 */
[----:B------:R-:W-:Y:S01]  /*1c90*/  HADD2.F32 R27, -RZ, R11.H1_H1 ;  /* 0x3000000bff1b7230 */ /* 0x000fe20000004100 */
[----:B------:R-:W-:Y:S01]  /*1ca0*/  FADD R35, R35, R40 ;  /* 0x0000002823237221 */ /* 0x000fe20000000000 */
[----:B------:R-:W-:Y:S01]  /*1cb0*/  HADD2.F32 R8, -RZ, R8.H0_H0 ;  /* 0x20000008ff087230 */ /* 0x000fe20000004100 */
[----:B------:R-:W-:Y:S01]  /*1cc0*/  FFMA R5, R24, 0.125, R5 ;  /* 0x3e00000018057823 */ /* 0x000fe20000000005 */
[----:B------:R-:W-:Y:S01]  /*1cd0*/  FADD R26, R15, R26 ;  /* 0x0000001a0f1a7221 */ /* 0x000fe20000000000 */
[----:B------:R-:W-:Y:S01]  /*1ce0*/  FADD R9, R14, R9 ;  /* 0x000000090e097221 */ /* 0x000fe20000000000 */
[----:B------:R-:W-:Y:S01]  /*1cf0*/  FFMA R7, R10, 0.125, R7 ;  /* 0x3e0000000a077823 */ /* 0x000fe20000000007 */
[----:B------:R-:W-:Y:S01]  /*1d00*/  FFMA R6, R25, 0.125, R6 ;  /* 0x3e00000019067823 */ /* 0x000fe20000000006 */
[----:B0-----:R-:W-:Y:S01]  /*1d10*/  FADD R39, -R20, R39 ;  /* 0x0000002714277221 */ /* 0x001fe20000000100 */
[----:B------:R-:W-:Y:S01]  /*1d20*/  FSETP.NEU.AND P0, PT, R0, RZ, PT ;  /* 0x000000ff0000720b */ /* 0x000fe20003f0d000 */
[----:B------:R-:W-:Y:S01]  /*1d30*/  FFMA R4, R27, 0.125, R4 ;  /* 0x3e0000001b047823 */ /* 0x000fe20000000004 */
[----:B------:R-:W-:Y:S01]  /*1d40*/  FFMA R37, R8, 0.125, R37 ;  /* 0x3e00000008257823 */ /* 0x000fe20000000025 */
[----:B------:R-:W-:Y:S01]  /*1d50*/  FFMA R22, R22, 0.125, R35 ;  /* 0x3e00000016167823 */ /* 0x000fe20000000023 */
[----:B------:R-:W-:Y:S01]  /*1d60*/  FADD R2, R2, R5 ;  /* 0x0000000502027221 */ /* 0x000fe20000000000 */
[----:B------:R-:W-:Y:S01]  /*1d70*/  F2FP.F16.F32.PACK_AB R5, R26, R9 ;  /* 0x000000091a05723e */ /* 0x000fe200000000ff */
[----:B------:R-:W-:Y:S01]  /*1d80*/  FADD R6, R13, R6 ;  /* 0x000000060d067221 */ /* 0x000fe20000000000 */
[----:B------:R-:W-:Y:S01]  /*1d90*/  FADD R7, R12, R7 ;  /* 0x000000070c077221 */ /* 0x000fe20000000000 */
[----:B------:R-:W-:Y:S01]  /*1da0*/  FMUL R9, R39, R39 ;  /* 0x0000002727097220 */ /* 0x000fe20000400000 */
[----:B------:R-:W-:Y:S01]  /*1db0*/  FSEL R19, R19, RZ, P0 ;  /* 0x000000ff13137208 */ /* 0x000fe20000000000 */
[----:B------:R-:W-:Y:S01]  /*1dc0*/  FADD R3, R3, R4 ;  /* 0x0000000403037221 */ /* 0x000fe20000000000 */
[----:B------:R-:W-:Y:S01]  /*1dd0*/  LOP3.LUT P0, RZ, R31, 0x1f, RZ, 0xc0, !PT ;  /* 0x0000001f1fff7812 */ /* 0x000fe2000780c0ff */
[----:B------:R-:W-:Y:S01]  /*1de0*/  FADD R22, R17, R22 ;  /* 0x0000001611167221 */ /* 0x000fe20000000000 */
[----:B------:R-:W-:Y:S01]  /*1df0*/  FADD R37, R16, R37 ;  /* 0x0000002510257221 */ /* 0x000fe20000000000 */
[----:B------:R-:W-:Y:S01]  /*1e00*/  MOV R8, 0x2 ;  /* 0x0000000200087802 */ /* 0x000fe20000000f00 */
[----:B-1----:R-:W-:Y:S01]  /*1e10*/  FADD R34, R21, R34 ;  /* 0x0000002215227221 */ /* 0x002fe20000000000 */
[----:B------:R-:W-:Y:S01]  /*1e20*/  ISETP.GE.AND P3, PT, R31, 0x8, PT ;  /* 0x000000081f00780c */ /* 0x000fe20003f66270 */
[----:B------:R-:W-:Y:S01]  /*1e30*/  FMUL R9, R18, R9 ;  /* 0x0000000912097220 */ /* 0x000fe20000400000 */
[----:B------:R-:W-:-:S02]  /*1e40*/  F2FP.F16.F32.PACK_AB R6, R6, R7 ;  /* 0x000000070606723e */ /* 0x000fc400000000ff */
[----:B------:R-:W-:Y:S02]  /*1e50*/  SHF.R.U32.HI R10, RZ, 0x3, R31 ;  /* 0x00000003ff0a7819 */ /* 0x000fe4000001161f */
[----:B------:R-:W-:Y:S01]  /*1e60*/  F2FP.F16.F32.PACK_AB R7, R3, R2 ;  /* 0x000000020307723e */ /* 0x000fe200000000ff */
[----:B------:R-:W-:Y:S01]  /*1e70*/  IMAD.WIDE R2, R29, R8, c[0x0][0x160] ;  /* 0x000058001d027625 */ /* 0x000fe200078e0208 */
[----:B------:R-:W-:Y:S01]  /*1e80*/  F2FP.F16.F32.PACK_AB R4, R22, R37 ;  /* 0x000000251604723e */ /* 0x000fe200000000ff */
[----:B------:R-:W-:Y:S01]  /*1e90*/  FFMA R34, R19, R9, R34 ;  /* 0x0000000913227223 */ /* 0x000fe20000000022 */
[----:B------:R-:W-:Y:S01]  /*1ea0*/  FFMA R20, R39, R19, R20 ;  /* 0x0000001327147223 */ /* 0x000fe20000000014 */
[----:B------:R-:W-:Y:S02]  /*1eb0*/  LOP3.LUT R9, R10, 0x1c, RZ, 0xc0, !PT ;  /* 0x0000001c0a097812 */ /* 0x000fe400078ec0ff */
[----:B------:R-:W-:Y:S04]  /*1ec0*/  @P2 STG.E.128 [R2.64], R4 ;  /* 0x0000000402002986 */ /* 0x000fe8000c101d04 */
[----:B------:R-:W-:Y:S06]  /*1ed0*/  BAR.SYNC 0x0 ;  /* 0x0000000000007b1d */ /* 0x000fec0000000000 */
[----:B------:R-:W-:Y:S04]  /*1ee0*/  @!P0 STS [R9+0x40], R0 ;  /* 0x0000400009008388 */ /* 0x000fe80000000800 */
[----:B------:R-:W-:Y:S04]  /*1ef0*/  @!P0 STS [R9], R20 ;  /* 0x0000001409008388 */ /* 0x000fe80000000800 */
[----:B------:R-:W-:Y:S04]  /*1f00*/  @!P0 STS [R9+0x20], R34 ;  /* 0x0000202209008388 */ /* 0x000fe80000000800 */
[----:B------:R-:W-:Y:S06]  /*1f10*/  BAR.SYNC 0x0 ;  /* 0x0000000000007b1d */ /* 0x000fec0000000000 */
[----:B------:R-:W0:Y:S04]  /*1f20*/  @!P3 LDS R33, [R31.X4+0x40] ;  /* 0x000040001f21b984 */ /* 0x000e280000004800 */
[----:B------:R-:W-:Y:S04]  /*1f30*/  @!P3 LDS R30, [R31.X4] ;  /* 0x000000001f1eb984 */ /* 0x000fe80000004800 */
[----:B------:R-:W-:Y:S04]  /*1f40*/  @!P3 LDS R32, [R31.X4+0x20] ;  /* 0x000020001f20b984 */ /* 0x000fe80000004800 */
[----:B0-----:R-:W0:Y:S02]  /*1f50*/  SHFL.BFLY PT, R4, R33, 0x4, 0x1f ;  /* 0x0c801f0021047f89 */ /* 0x001e2400000e0000 */
[----:B0-----:R-:W-:-:S05]  /*1f60*/  FADD R6, R33, R4 ;  /* 0x0000000421067221 */ /* 0x001fca0000000000 */
[C---:B------:R-:W-:Y:S01]  /*1f70*/  FSETP.GEU.AND P3, PT, |R6|.reuse, 1.175494350822287508e-38, PT ;  /* 0x008000000600780b */ /* 0x040fe20003f6e200 */
[C---:B------:R-:W-:Y:S01]  /*1f80*/  FMUL R5, R6.reuse, 0.25 ;  /* 0x3e80000006057820 */ /* 0x040fe20000400000 */
[----:B------:R-:W-:Y:S01]  /*1f90*/  FSETP.GT.AND P0, PT, |R6|, 8.50705917302346158658e+37, PT ;  /* 0x7e8000000600780b */ /* 0x000fe20003f04200 */
[----:B------:R-:W0:Y:S03]  /*1fa0*/  SHFL.BFLY PT, R11, R6, 0x2, 0x1f ;  /* 0x0c401f00060b7f89 */ /* 0x000e2600000e0000 */
[----:B------:R-:W-:Y:S02]  /*1fb0*/  FSEL R0, R5, R6, P0 ;  /* 0x0000000605007208 */ /* 0x000fe40000000000 */
[----:B------:R-:W1:Y:S05]  /*1fc0*/  SHFL.BFLY PT, R5, R30, 0x4, 0x1f ;  /* 0x0c801f001e057f89 */ /* 0x000e6a00000e0000 */
[----:B------:R-:W-:-:S04]  /*1fd0*/  @!P3 FMUL R0, R0, 16777216 ;  /* 0x4b8000000000b820 */ /* 0x000fc80000400000 */
[----:B------:R-:W2:Y:S01]  /*1fe0*/  MUFU.RCP R9, R0 ;  /* 0x0000000000097308 */ /* 0x000ea20000001000 */
[----:B------:R-:W3:Y:S01]  /*1ff0*/  SHFL.BFLY PT, R7, R32, 0x4, 0x1f ;  /* 0x0c801f0020077f89 */ /* 0x000ee200000e0000 */
[----:B------:R-:W-:-:S04]  /*2000*/  @P0 FMUL R4, R4, 0.25 ;  /* 0x3e80000004040820 */ /* 0x000fc80000400000 */
[----:B------:R-:W-:Y:S01]  /*2010*/  @!P3 FMUL R4, R4, 16777216 ;  /* 0x4b8000000404b820 */ /* 0x000fe20000400000 */
[C---:B0-----:R-:W-:Y:S01]  /*2020*/  FADD R10, R6.reuse, R11 ;  /* 0x0000000b060a7221 */ /* 0x041fe20000000000 */
[----:B------:R-:W-:-:S04]  /*2030*/  FSETP.NEU.AND P3, PT, R6, RZ, PT ;  /* 0x000000ff0600720b */ /* 0x000fc80003f6d000 */
[C---:B------:R-:W-:Y:S01]  /*2040*/  FSETP.GEU.AND P4, PT, |R10|.reuse, 1.175494350822287508e-38, PT ;  /* 0x008000000a00780b */ /* 0x040fe20003f8e200 */
[----:B--2---:R-:W-:Y:S01]  /*2050*/  FMUL R9, R9, R4 ;  /* 0x0000000409097220 */ /* 0x004fe20000400000 */
[----:B------:R-:W-:Y:S01]  /*2060*/  FMUL R13, R10, 0.25 ;  /* 0x3e8000000a0d7820 */ /* 0x000fe20000400000 */
[----:B-1----:R-:W-:Y:S01]  /*2070*/  FADD R5, -R30, R5 ;  /* 0x000000051e057221 */ /* 0x002fe20000000100 */
[----:B------:R-:W-:Y:S02]  /*2080*/  FSETP.GT.AND P0, PT, |R10|, 8.50705917302346158658e+37, PT ;  /* 0x7e8000000a00780b */ /* 0x000fe40003f04200 */
[----:B------:R-:W-:Y:S01]  /*2090*/  FSEL R9, R9, RZ, P3 ;  /* 0x000000ff09097208 */ /* 0x000fe20001800000 */
[----:B------:R-:W-:Y:S01]  /*20a0*/  FMUL R0, R5, R5 ;  /* 0x0000000505007220 */ /* 0x000fe20000400000 */
[----:B------:R-:W-:-:S03]  /*20b0*/  FSEL R13, R13, R10, P0 ;  /* 0x0000000a0d0d7208 */ /* 0x000fc60000000000 */
[----:B------:R-:W-:Y:S01]  /*20c0*/  FFMA R5, R5, R9, R30 ;  /* 0x0000000905057223 */ /* 0x000fe2000000001e */
[----:B------:R-:W0:Y:S01]  /*20d0*/  SHFL.BFLY PT, R15, R10, 0x1, 0x1f ;  /* 0x0c201f000a0f7f89 */ /* 0x000e2200000e0000 */
[----:B------:R-:W-:Y:S01]  /*20e0*/  @!P4 FMUL R13, R13, 16777216 ;  /* 0x4b8000000d0dc820 */ /* 0x000fe20000400000 */
[----:B---3--:R-:W-:Y:S01]  /*20f0*/  FADD R32, R32, R7 ;  /* 0x0000000720207221 */ /* 0x008fe20000000000 */
[----:B------:R-:W-:Y:S01]  /*2100*/  FMUL R0, R33, R0 ;  /* 0x0000000021007220 */ /* 0x000fe20000400000 */
[----:B------:R-:W1:Y:S01]  /*2110*/  SHFL.BFLY PT, R4, R5, 0x2, 0x1f ;  /* 0x0c401f0005047f89 */ /* 0x000e6200000e0000 */
[----:B------:R-:W2:Y:S02]  /*2120*/  MUFU.RCP R12, R13 ;  /* 0x0000000d000c7308 */ /* 0x000ea40000001000 */
[----:B------:R-:W-:Y:S01]  /*2130*/  FFMA R0, R9, R0, R32 ;  /* 0x0000000009007223 */ /* 0x000fe20000000020 */
[----:B------:R-:W-:-:S04]  /*2140*/  @P0 FMUL R11, R11, 0.25 ;  /* 0x3e8000000b0b0820 */ /* 0x000fc80000400000 */
[----:B------:R-:W3:Y:S01]  /*2150*/  SHFL.BFLY PT, R7, R0, 0x2, 0x1f ;  /* 0x0c401f0000077f89 */ /* 0x000ee200000e0000 */
[----:B------:R-:W-:Y:S01]  /*2160*/  @!P4 FMUL R11, R11, 16777216 ;  /* 0x4b8000000b0bc820 */ /* 0x000fe20000400000 */
[----:B------:R-:W-:-:S03]  /*2170*/  FSETP.NEU.AND P0, PT, R10, RZ, PT ;  /* 0x000000ff0a00720b */ /* 0x000fc60003f0d000 */
[----:B--2---:R-:W-:Y:S01]  /*2180*/  FMUL R12, R12, R11 ;  /* 0x0000000b0c0c7220 */ /* 0x004fe20000400000 */
[----:B0-----:R-:W-:-:S04]  /*2190*/  FADD R14, R10, R15 ;  /* 0x0000000f0a0e7221 */ /* 0x001fc80000000000 */
[----:B------:R-:W-:Y:S01]  /*21a0*/  FSEL R12, R12, RZ, P0 ;  /* 0x000000ff0c0c7208 */ /* 0x000fe20000000000 */
[----:B-1----:R-:W-:Y:S01]  /*21b0*/  FADD R4, -R5, R4 ;  /* 0x0000000405047221 */ /* 0x002fe20000000100 */
[C---:B------:R-:W-:Y:S01]  /*21c0*/  FSETP.GEU.AND P3, PT, |R14|.reuse, 1.175494350822287508e-38, PT ;  /* 0x008000000e00780b */ /* 0x040fe20003f6e200 */
[----:B------:R-:W-:Y:S02]  /*21d0*/  FMUL R11, R14, 0.25 ;  /* 0x3e8000000e0b7820 */ /* 0x000fe40000400000 */
[C---:B------:R-:W-:Y:S01]  /*21e0*/  FMUL R9, R4.reuse, R4 ;  /* 0x0000000404097220 */ /* 0x040fe20000400000 */
[----:B------:R-:W-:Y:S01]  /*21f0*/  FFMA R4, R4, R12, R5 ;  /* 0x0000000c04047223 */ /* 0x000fe20000000005 */
[----:B------:R-:W-:Y:S01]  /*2200*/  FSETP.GT.AND P0, PT, |R14|, 8.50705917302346158658e+37, PT ;  /* 0x7e8000000e00780b */ /* 0x000fe20003f04200 */
[----:B---3--:R-:W-:Y:S01]  /*2210*/  FADD R7, R0, R7 ;  /* 0x0000000700077221 */ /* 0x008fe20000000000 */
[----:B------:R-:W-:Y:S02]  /*2220*/  FMUL R9, R6, R9 ;  /* 0x0000000906097220 */ /* 0x000fe40000400000 */
[----:B------:R-:W0:Y:S01]  /*2230*/  SHFL.BFLY PT, R5, R4, 0x1, 0x1f ;  /* 0x0c201f0004057f89 */ /* 0x000e2200000e0000 */
[----:B------:R-:W-:Y:S01]  /*2240*/  FSEL R11, R11, R14, P0 ;  /* 0x0000000e0b0b7208 */ /* 0x000fe20000000000 */
[----:B------:R-:W-:-:S04]  /*2250*/  FFMA R7, R12, R9, R7 ;  /* 0x000000090c077223 */ /* 0x000fc80000000007 */
[----:B------:R-:W-:Y:S01]  /*2260*/  @!P3 FMUL R11, R11, 16777216 ;  /* 0x4b8000000b0bb820 */ /* 0x000fe20000400000 */
[----:B------:R-:W1:Y:S03]  /*2270*/  SHFL.BFLY PT, R0, R7, 0x1, 0x1f ;  /* 0x0c201f0007007f89 */ /* 0x000e6600000e0000 */
[----:B------:R-:W2:Y:S01]  /*2280*/  MUFU.RCP R6, R11 ;  /* 0x0000000b00067308 */ /* 0x000ea20000001000 */
[----:B------:R-:W-:Y:S01]  /*2290*/  @P0 FMUL R15, R15, 0.25 ;  /* 0x3e8000000f0f0820 */ /* 0x000fe20000400000 */
[----:B------:R-:W-:-:S03]  /*22a0*/  LOP3.LUT P0, RZ, R31, 0x7, RZ, 0xc0, !PT ;  /* 0x000000071fff7812 */ /* 0x000fc6000780c0ff */
[----:B------:R-:W-:Y:S01]  /*22b0*/  @!P3 FMUL R15, R15, 16777216 ;  /* 0x4b8000000f0fb820 */ /* 0x000fe20000400000 */
[----:B------:R-:W-:Y:S02]  /*22c0*/  FSETP.NEU.AND P3, PT, R14, RZ, PT ;  /* 0x000000ff0e00720b */ /* 0x000fe40003f6d000 */
[----:B------:R-:W-:Y:S01]  /*22d0*/  ISETP.LT.AND P0, PT, R31, 0x8, !P0 ;  /* 0x000000081f00780c */ /* 0x000fe20004701270 */
[----:B0-----:R-:W-:Y:S01]  /*22e0*/  FADD R5, -R4, R5 ;  /* 0x0000000504057221 */ /* 0x001fe20000000100 */
[----:B--2---:R-:W-:-:S03]  /*22f0*/  FMUL R6, R6, R15 ;  /* 0x0000000f06067220 */ /* 0x004fc60000400000 */
[----:B------:R-:W-:Y:S02]  /*2300*/  FMUL R13, R5, R5 ;  /* 0x00000005050d7220 */ /* 0x000fe40000400000 */
[----:B------:R-:W-:Y:S01]  /*2310*/  FSEL R6, R6, RZ, P3 ;  /* 0x000000ff06067208 */ /* 0x000fe20001800000 */
[----:B-1----:R-:W-:Y:S01]  /*2320*/  FADD R9, R7, R0 ;  /* 0x0000000007097221 */ /* 0x002fe20000000000 */
[----:B------:R-:W-:-:S04]  /*2330*/  FMUL R13, R10, R13 ;  /* 0x0000000d0a0d7220 */ /* 0x000fc80000400000 */
[----:B------:R-:W-:Y:S01]  /*2340*/  FFMA R12, R6, R13, R9 ;  /* 0x0000000d060c7223 */ /* 0x000fe20000000009 */
[----:B------:R-:W-:Y:S01]  /*2350*/  FFMA R0, R5, R6, R4 ;  /* 0x0000000605007223 */ /* 0x000fe20000000004 */
[----:B------:R0:W-:Y:S01]  /*2360*/  @P0 STS [R31.X4+0x40], R14 ;  /* 0x0000400e1f000388 */ /* 0x0001e20000004800 */
[----:B------:R-:W-:Y:S01]  /*2370*/  CS2R R16, SRZ ;  /* 0x0000000000107805 */ /* 0x000fe2000001ff00 */
[----:B------:R-:W-:Y:S02]  /*2380*/  CS2R R18, SRZ ;  /* 0x0000000000127805 */ /* 0x000fe4000001ff00 */
[----:B------:R1:W-:Y:S01]  /*2390*/  @P0 STS [R31.X4+0x20], R12 ;  /* 0x0000200c1f000388 */ /* 0x0003e20000004800 */
[----:B------:R-:W-:Y:S01]  /*23a0*/  IMAD.WIDE.U32 R10, R28, R8, c[0x0][0x190] ;  /* 0x000064001c0a7625 */ /* 0x000fe200078e0008 */
[----:B0-----:R-:W-:Y:S01]  /*23b0*/  CS2R R14, SRZ ;  /* 0x00000000000e7805 */ /* 0x001fe2000001ff00 */
[----:B-1----:R-:W-:Y:S01]  /*23c0*/  CS2R R12, SRZ ;  /* 0x00000000000c7805 */ /* 0x002fe2000001ff00 */
[----:B------:R-:W-:Y:S01]  /*23d0*/  @P0 STS [R31.X4], R0 ;  /* 0x000000001f000388 */ /* 0x000fe20000004800 */
[----:B------:R-:W-:Y:S01]  /*23e0*/  CS2R R4, SRZ ;  /* 0x0000000000047805 */ /* 0x000fe2000001ff00 */
[----:B------:R-:W-:-:S02]  /*23f0*/  CS2R R6, SRZ ;  /* 0x0000000000067805 */ /* 0x000fc4000001ff00 */
[----:B------:R-:W-:Y:S06]  /*2400*/  BAR.SYNC 0x0 ;  /* 0x0000000000007b1d */ /* 0x000fec0000000000 */
[----:B------:R0:W2:Y:S01]  /*2410*/  @P2 LDG.E.EF.128 R12, [R2.64] ;  /* 0x00000004020c2981 */ /* 0x0000a2000c0e1d00 */
[----:B------:R-:W-:-:S03]  /*2420*/  IMAD.WIDE.U32 R20, R28, R8, c[0x0][0x198] ;  /* 0x000066001c147625 */ /* 0x000fc600078e0008 */
[----:B------:R1:W3:Y:S04]  /*2430*/  @!P1 LDG.E.EL.128 R16, [R10.64] ;  /* 0x000000040a109981 */ /* 0x0002e8000c2e1d00 */
[----:B------:R-:W4:Y:S04]  /*2440*/  @!P1 LDG.E.EL.128 R4, [R20.64] ;  /* 0x0000000414049981 */ /* 0x000f28000c2e1d00 */
[----:B------:R-:W5:Y:S04]  /*2450*/  LDS R9, [0x20] ;  /* 0x00002000ff097984 */ /* 0x000f680000000800 */
[----:B------:R-:W0:Y:S01]  /*2460*/  LDS R0, [RZ] ;  /* 0x00000000ff007984 */ /* 0x000e220000000800 */
[----:B-1----:R-:W-:-:S03]  /*2470*/  MOV R10, 0x3a4ccccd ;  /* 0x3a4ccccd000a7802 */ /* 0x002fc60000000f00 */
[----:B------:R-:W-:Y:S06]  /*2480*/  BAR.SYNC 0x0 ;  /* 0x0000000000007b1d */ /* 0x000fec0000000000 */
[----:B-----5:R-:W-:-:S06]  /*2490*/  FFMA R10, R9, R10, 9.9999997473787516356e-06 ;  /* 0x3727c5ac090a7423 */ /* 0x020fcc000000000a */
[----:B------:R-:W1:Y:S01]  /*24a0*/  MUFU.RSQ R10, R10 ;  /* 0x0000000a000a7308 */ /* 0x000e620000001400 */
[----:B0-----:R-:W-:Y:S04]  /*24b0*/  STS [RZ], R0 ;  /* 0x00000000ff007388 */ /* 0x001fe80000000800 */
[----:B------:R-:W-:Y:S06]  /*24c0*/  BAR.SYNC 0x0 ;  /* 0x0000000000007b1d */ /* 0x000fec0000000000 */
[----:B------:R-:W0:Y:S04]  /*24d0*/  LDS R9, [RZ] ;  /* 0x00000000ff097984 */ /* 0x000e280000000800 */
[----:B------:R-:W-:Y:S06]  /*24e0*/  BAR.SYNC 0x0 ;  /* 0x0000000000007b1d */ /* 0x000fec0000000000 */
[----:B-1----:R-:W-:Y:S04]  /*24f0*/  STS [RZ], R10 ;  /* 0x0000000aff007388 */ /* 0x002fe80000000800 */
[----:B------:R-:W-:Y:S06]  /*2500*/  BAR.SYNC 0x0 ;  /* 0x0000000000007b1d */ /* 0x000fec0000000000 */
[----:B------:R-:W1:Y:S01]  /*2510*/  LDS R2, [RZ] ;  /* 0x00000000ff027984 */ /* 0x000e620000000800 */
[----:B--2---:R-:W-:-:S02]  /*2520*/  SEL R12, R12, RZ, P2 ;  /* 0x000000ff0c0c7207 */ /* 0x004fc40001000000 */
[----:B------:R-:W-:Y:S02]  /*2530*/  SEL R13, R13, RZ, P2 ;  /* 0x000000ff0d0d7207 */ /* 0x000fe40001000000 */
[----:B---3--:R-:W-:Y:S02]  /*2540*/  SEL R28, R18, RZ, !P1 ;  /* 0x000000ff121c7207 */ /* 0x008fe40004800000 */
[----:B------:R-:W-:Y:S02]  /*2550*/  SEL R18, R14, RZ, P2 ;  /* 0x000000ff0e127207 */ /* 0x000fe40001000000 */
[----:B------:R-:W-:Y:S01]  /*2560*/  SEL R15, R15, RZ, P2 ;  /* 0x000000ff0f0f7207 */ /* 0x000fe20001000000 */
[--C-:B------:R-:W-:Y:S01]  /*2570*/  HADD2.F32 R10, -RZ, R12.reuse.H0_H0 ;  /* 0x2000000cff0a7230 */ /* 0x100fe20000004100 */
[----:B------:R-:W-:Y:S01]  /*2580*/  SEL R24, R16, RZ, !P1 ;  /* 0x000000ff10187207 */ /* 0x000fe20004800000 */
[----:B------:R-:W-:Y:S01]  /*2590*/  HADD2.F32 R0, -RZ, R12.H1_H1 ;  /* 0x3000000cff007230 */ /* 0x000fe20000004100 */
[----:B----4-:R-:W-:Y:S01]  /*25a0*/  SEL R4, R4, RZ, !P1 ;  /* 0x000000ff04047207 */ /* 0x010fe20004800000 */
[----:B------:R-:W-:-:S02]  /*25b0*/  HADD2.F32 R16, -RZ, R18.H1_H1 ;  /* 0x30000012ff107230 */ /* 0x000fc40000004100 */
[--C-:B------:R-:W-:Y:S02]  /*25c0*/  HADD2.F32 R12, -RZ, R13.reuse.H1_H1 ;  /* 0x3000000dff0c7230 */ /* 0x100fe40000004100 */
[----:B------:R-:W-:Y:S02]  /*25d0*/  HADD2.F32 R14, -RZ, R13.H0_H0 ;  /* 0x2000000dff0e7230 */ /* 0x000fe40000004100 */
[----:B------:R-:W-:Y:S02]  /*25e0*/  HADD2.F32 R18, -RZ, R18.H0_H0 ;  /* 0x20000012ff127230 */ /* 0x000fe40000004100 */
[--C-:B------:R-:W-:Y:S02]  /*25f0*/  HADD2.F32 R20, -RZ, R15.reuse.H1_H1 ;  /* 0x3000000fff147230 */ /* 0x100fe40000004100 */
[----:B------:R-:W-:Y:S01]  /*2600*/  HADD2.F32 R22, -RZ, R15.H0_H0 ;  /* 0x2000000fff167230 */ /* 0x000fe20000004100 */
[C---:B0-----:R-:W-:Y:S01]  /*2610*/  FADD R3, -R9.reuse, R10 ;  /* 0x0000000a09037221 */ /* 0x041fe20000000100 */
[----:B------:R-:W-:Y:S01]  /*2620*/  FADD R11, -R9, R0 ;  /* 0x00000000090b7221 */ /* 0x000fe20000000100 */
[----:B------:R-:W-:Y:S01]  /*2630*/  SEL R26, R17, RZ, !P1 ;  /* 0x000000ff111a7207 */ /* 0x000fe20004800000 */
[----:B------:R-:W-:Y:S01]  /*2640*/  HADD2.F32 R0, -RZ, R4.H1_H1 ;  /* 0x30000004ff007230 */ /* 0x000fe20000004100 */
[C---:B------:R-:W-:Y:S01]  /*2650*/  FADD R15, -R9.reuse, R14 ;  /* 0x0000000e090f7221 */ /* 0x040fe20000000100 */
[C---:B------:R-:W-:Y:S01]  /*2660*/  FADD R17, -R9.reuse, R12 ;  /* 0x0000000c09117221 */ /* 0x040fe20000000100 */
[C---:B------:R-:W-:Y:S01]  /*2670*/  FADD R21, -R9.reuse, R18 ;  /* 0x0000001209157221 */ /* 0x040fe20000000100 */
[C---:B------:R-:W-:Y:S01]  /*2680*/  FADD R23, -R9.reuse, R16 ;  /* 0x0000001009177221 */ /* 0x040fe20000000100 */
[C---:B------:R-:W-:Y:S01]  /*2690*/  FADD R25, -R9.reuse, R22 ;  /* 0x0000001609197221 */ /* 0x040fe20000000100 */
[----:B------:R-:W-:Y:S01]  /*26a0*/  FADD R27, -R9, R20 ;  /* 0x00000014091b7221 */ /* 0x000fe20000000100 */
[----:B------:R-:W-:Y:S01]  /*26b0*/  HADD2.F32 R13, -RZ, R24.H0_H0 ;  /* 0x20000018ff0d7230 */ /* 0x000fe20000004100 */
[----:B------:R-:W-:Y:S01]  /*26c0*/  SEL R6, R6, RZ, !P1 ;  /* 0x000000ff06067207 */ /* 0x000fe20004800000 */
[----:B------:R-:W-:Y:S01]  /*26d0*/  HADD2.F32 R4, -RZ, R4.H0_H0 ;  /* 0x20000004ff047230 */ /* 0x000fe20000004100 */
[C---:B-1----:R-:W-:Y:S01]  /*26e0*/  FMUL R3, R2.reuse, R3 ;  /* 0x0000000302037220 */ /* 0x042fe20000400000 */
[----:B------:R-:W-:Y:S01]  /*26f0*/  HADD2.F32 R9, -RZ, R24.H1_H1 ;  /* 0x30000018ff097230 */ /* 0x000fe20000004100 */
[----:B------:R-:W-:Y:S01]  /*2700*/  SEL R5, R5, RZ, !P1 ;  /* 0x000000ff05057207 */ /* 0x000fe20004800000 */
[----:B------:R-:W-:Y:S01]  /*2710*/  FMUL R11, R2, R11 ;  /* 0x0000000b020b7220 */ /* 0x000fe20000400000 */
[----:B------:R-:W-:-:S02]  /*2720*/  SEL R7, R7, RZ, !P1 ;  /* 0x000000ff07077207 */ /* 0x000fc40004800000 */
[----:B------:R-:W-:Y:S01]  /*2730*/  SEL R30, R19, RZ, !P1 ;  /* 0x000000ff131e7207 */ /* 0x000fe20004800000 */
[----:B------:R-:W-:Y:S01]  /*2740*/  FFMA R3, R13, R3, R4 ;  /* 0x000000030d037223 */ /* 0x000fe20000000004 */
[----:B------:R-:W-:Y:S01]  /*2750*/  FFMA R0, R9, R11, R0 ;  /* 0x0000000b09007223 */ /* 0x000fe20000000000 */
[----:B------:R-:W-:Y:S01]  /*2760*/  HADD2.F32 R4, -RZ, R6.H0_H0 ;  /* 0x20000006ff047230 */ /* 0x000fe20000004100 */
[C---:B------:R-:W-:Y:S01]  /*2770*/  FMUL R17, R2.reuse, R17 ;  /* 0x0000001102117220 */ /* 0x040fe20000400000 */
[----:B------:R-:W-:Y:S01]  /*2780*/  HADD2.F32 R10, -RZ, R5.H0_H0 ;  /* 0x20000005ff0a7230 */ /* 0x000fe20000004100 */
[C---:B------:R-:W-:Y:S01]  /*2790*/  FMUL R15, R2.reuse, R15 ;  /* 0x0000000f020f7220 */ /* 0x040fe20000400000 */
[C---:B------:R-:W-:Y:S01]  /*27a0*/  FMUL R23, R2.reuse, R23 ;  /* 0x0000001702177220 */ /* 0x040fe20000400000 */
[C---:B------:R-:W-:Y:S01]  /*27b0*/  FMUL R21, R2.reuse, R21 ;  /* 0x0000001502157220 */ /* 0x040fe20000400000 */
[C---:B------:R-:W-:Y:S01]  /*27c0*/  FMUL R27, R2.reuse, R27 ;  /* 0x0000001b021b7220 */ /* 0x040fe20000400000 */
[----:B------:R-:W-:Y:S01]  /*27d0*/  FMUL R25, R2, R25 ;  /* 0x0000001902197220 */ /* 0x000fe20000400000 */
[----:B------:R-:W-:-:S02]  /*27e0*/  HADD2.F32 R9, -RZ, R28.H1_H1 ;  /* 0x3000001cff097230 */ /* 0x000fc40000004100 */
[----:B------:R-:W-:Y:S02]  /*27f0*/  HADD2.F32 R11, -RZ, R28.H0_H0 ;  /* 0x2000001cff0b7230 */ /* 0x000fe40000004100 */
[----:B------:R-:W-:Y:S02]  /*2800*/  HADD2.F32 R6, -RZ, R6.H1_H1 ;  /* 0x30000006ff067230 */ /* 0x000fe40000004100 */
[----:B------:R-:W-:Y:S02]  /*2810*/  HADD2.F32 R12, -RZ, R7.H0_H0 ;  /* 0x20000007ff0c7230 */ /* 0x000fe40000004100 */
[--C-:B------:R-:W-:Y:S02]  /*2820*/  HADD2.F32 R19, -RZ, R26.reuse.H0_H0 ;  /* 0x2000001aff137230 */ /* 0x100fe40000004100 */
[----:B------:R-:W-:Y:S02]  /*2830*/  HADD2.F32 R2, -RZ, R26.H1_H1 ;  /* 0x3000001aff027230 */ /* 0x000fe40000004100 */
[----:B------:R-:W-:-:S02]  /*2840*/  HADD2.F32 R14, -RZ, R30.H1_H1 ;  /* 0x3000001eff0e7230 */ /* 0x000fc40000004100 */
[----:B------:R-:W-:Y:S02]  /*2850*/  HADD2.F32 R13, -RZ, R30.H0_H0 ;  /* 0x2000001eff0d7230 */ /* 0x000fe40000004100 */
[----:B------:R-:W-:Y:S02]  /*2860*/  HADD2.F32 R5, -RZ, R5.H1_H1 ;  /* 0x30000005ff057230 */ /* 0x000fe40000004100 */
[----:B------:R-:W-:Y:S01]  /*2870*/  HADD2.F32 R7, -RZ, R7.H1_H1 ;  /* 0x30000007ff077230 */ /* 0x000fe20000004100 */
[----:B------:R-:W-:Y:S01]  /*2880*/  FFMA R4, R11, R21, R4 ;  /* 0x000000150b047223 */ /* 0x000fe20000000004 */
[----:B------:R-:W-:Y:S01]  /*2890*/  FFMA R9, R9, R23, R6 ;  /* 0x0000001709097223 */ /* 0x000fe20000000006 */
[----:B------:R-:W-:Y:S01]  /*28a0*/  FFMA R10, R19, R15, R10 ;  /* 0x0000000f130a7223 */ /* 0x000fe2000000000a */
[----:B------:R-:W-:Y:S01]  /*28b0*/  FFMA R5, R2, R17, R5 ;  /* 0x0000001102057223 */ /* 0x000fe20000000005 */
[----:B------:R-:W-:Y:S01]  /*28c0*/  FFMA R12, R13, R25, R12 ;  /* 0x000000190d0c7223 */ /* 0x000fe2000000000c */
[----:B------:R-:W-:Y:S01]  /*28d0*/  FFMA R7, R14, R27, R7 ;  /* 0x0000001b0e077223 */ /* 0x000fe20000000007 */
[----:B------:R-:W-:Y:S01]  /*28e0*/  F2FP.F16.F32.PACK_AB R18, R9, R4 ;  /* 0x000000040912723e */ /* 0x000fe200000000ff */
[----:B------:R-:W-:Y:S01]  /*28f0*/  IMAD.WIDE R8, R29, R8, c[0x0][0x1a0] ;  /* 0x000068001d087625 */ /* 0x000fe200078e0208 */
[----:B------:R-:W-:-:S02]  /*2900*/  F2FP.F16.F32.PACK_AB R16, R0, R3 ;  /* 0x000000030010723e */ /* 0x000fc400000000ff */
[----:B------:R-:W-:Y:S02]  /*2910*/  F2FP.F16.F32.PACK_AB R17, R5, R10 ;  /* 0x0000000a0511723e */ /* 0x000fe400000000ff */
[----:B------:R-:W-:Y:S01]  /*2920*/  F2FP.F16.F32.PACK_AB R19, R7, R12 ;  /* 0x0000000c0713723e */ /* 0x000fe200000000ff */
[----:B------:R-:W-:Y:S06]  /*2930*/  @!P2 EXIT ;  /* 0x000000000000a94d */ /* 0x000fec0003800000 */
[----:B------:R-:W-:Y:S01]  /*2940*/  STG.E.128 [R8.64], R16 ;  /* 0x0000001008007986 */ /* 0x000fe2000c101d04 */
[----:B------:R-:W-:Y:S05]  /*2950*/  EXIT ;  /* 0x000000000000794d */ /* 0x000fea0003800000 */
.L_x_0:
[----:B------:R-:W-:-:S00]  /*2960*/  BRA `(.L_x_0) ;  /* 0xfffffff000007947 */ /* 0x000fc0000383ffff */
[----:B------:R-:W-:-:S00]  /*2970*/  NOP ;  /* 0x0000000000007918 */ /* 0x000fc00000000000 */
        /* <DEDUP_REMOVED lines=8> */
.L_x_1:


//--------------------- .nv.global.init           --------------------------
	.section	.nv.global.init,"aw",@progbits
.nv.global.init:
	.type		_$_str,@object
	.size		_$_str,(.L_0 - _$_str)
_$_str:
        /*0000*/ 	.byte	0x5f, 0x5f, 0x43, 0x55, 0x44, 0x41, 0x5f, 0x46, 0x54, 0x5a, 0x00
.L_0:


//--------------------- .nv.shared.triton__0d1d2d3d4d5d6d7d8d910111213de --------------------------
	.section	.nv.shared.triton__0d1d2d3d4d5d6d7d8d910111213de,"aw",@nobits
	.align	16
